//
// Generated by NVIDIA NVVM Compiler
//
// Compiler Build ID: CL-36424714
// Cuda compilation tools, release 13.0, V13.0.88
// Based on NVVM 20.0.0
//

.version 9.0
.target sm_100
.address_size 64

	// .globl	_Z20hill_climbing_kernelPfPcPKf
.global .align 4 .b8 precalc_xorwow_matrix[102400];
.global .align 4 .b8 precalc_xorwow_offset_matrix[102400];
.global .align 4 .b8 mrg32k3aM1[2304];
.global .align 4 .b8 mrg32k3aM2[2304];
.global .align 4 .b8 mrg32k3aM1SubSeq[2016];
.global .align 4 .b8 mrg32k3aM2SubSeq[2016];
.global .align 4 .b8 mrg32k3aM1Seq[2304];
.global .align 4 .b8 mrg32k3aM2Seq[2304];
.const .align 8 .b8 __cr_lgamma_table[72];
.const .align 1 .b8 d_ciphertext[10000];
.const .align 4 .u32 d_cipher_len;
.extern .shared .align 16 .b8 shared_mem[];

.visible .entry _Z20hill_climbing_kernelPfPcPKf(
	.param .u64 .ptr .align 1 _Z20hill_climbing_kernelPfPcPKf_param_0,
	.param .u64 .ptr .align 1 _Z20hill_climbing_kernelPfPcPKf_param_1,
	.param .u64 .ptr .align 1 _Z20hill_climbing_kernelPfPcPKf_param_2
)
{
	.local .align 2 .b8 	__local_depot0[52];
	.reg .b64 	%SP;
	.reg .b64 	%SPL;
	.reg .pred 	%p<40>;
	.reg .b16 	%rs<74>;
	.reg .b32 	%r<326>;
	.reg .b32 	%f<87>;
	.reg .b64 	%rd<305>;

	mov.u64 	%SPL, __local_depot0;
	ld.param.u64 	%rd28, [_Z20hill_climbing_kernelPfPcPKf_param_0];
	ld.param.u64 	%rd29, [_Z20hill_climbing_kernelPfPcPKf_param_2];
	cvta.to.global.u64 	%rd1, %rd29;
	cvta.to.global.u64 	%rd2, %rd28;
	add.u64 	%rd3, %SPL, 0;
	add.u64 	%rd4, %SPL, 26;
	mov.u32 	%r1, %tid.x;
	mov.u32 	%r106, %ctaid.x;
	mov.u32 	%r107, %ntid.x;
	mad.lo.s32 	%r108, %r106, %r107, %r1;
	cvt.s64.s32 	%rd32, %r108;
	// begin inline asm
	mov.u64 	%rd27, %clock64;
	// end inline asm
	add.s64 	%rd33, %rd27, %rd32;
	cvt.u32.u64 	%r109, %rd33;
	xor.b32  	%r110, %r109, -1429050551;
	mul.lo.s32 	%r111, %r110, 1099087573;
	{ .reg .b32 tmp; mov.b64 {tmp, %r112}, %rd33; }
	xor.b32  	%r113, %r112, -136515619;
	mul.lo.s32 	%r114, %r113, -1703105765;
	add.s32 	%r315, %r111, 5783321;
	xor.b32  	%r314, %r114, 88675123;
	add.s32 	%r313, %r114, 521288629;
	xor.b32  	%r312, %r111, 362436069;
	add.s32 	%r285, %r111, 123456789;
	mov.b16 	%rs21, 98;
	mov.b16 	%rs22, 97;
	st.local.v2.u8 	[%rd3], {%rs22, %rs21};
	mov.b16 	%rs23, 100;
	mov.b16 	%rs24, 99;
	st.local.v2.u8 	[%rd3+2], {%rs24, %rs23};
	mov.b16 	%rs25, 102;
	mov.b16 	%rs26, 101;
	st.local.v2.u8 	[%rd3+4], {%rs26, %rs25};
	mov.b16 	%rs27, 104;
	mov.b16 	%rs28, 103;
	st.local.v2.u8 	[%rd3+6], {%rs28, %rs27};
	mov.b16 	%rs29, 106;
	mov.b16 	%rs30, 105;
	st.local.v2.u8 	[%rd3+8], {%rs30, %rs29};
	mov.b16 	%rs31, 108;
	mov.b16 	%rs32, 107;
	st.local.v2.u8 	[%rd3+10], {%rs32, %rs31};
	mov.b16 	%rs33, 110;
	mov.b16 	%rs34, 109;
	st.local.v2.u8 	[%rd3+12], {%rs34, %rs33};
	mov.b16 	%rs35, 112;
	mov.b16 	%rs36, 111;
	st.local.v2.u8 	[%rd3+14], {%rs36, %rs35};
	mov.b16 	%rs37, 114;
	mov.b16 	%rs38, 113;
	st.local.v2.u8 	[%rd3+16], {%rs38, %rs37};
	mov.b16 	%rs39, 116;
	mov.b16 	%rs40, 115;
	st.local.v2.u8 	[%rd3+18], {%rs40, %rs39};
	mov.b16 	%rs41, 118;
	mov.b16 	%rs42, 117;
	st.local.v2.u8 	[%rd3+20], {%rs42, %rs41};
	mov.b16 	%rs43, 120;
	mov.b16 	%rs44, 119;
	st.local.v2.u8 	[%rd3+22], {%rs44, %rs43};
	mov.b16 	%rs45, 122;
	mov.b16 	%rs46, 121;
	st.local.v2.u8 	[%rd3+24], {%rs46, %rs45};
	mul.lo.s32 	%r115, %r113, 1703105765;
	sub.s32 	%r116, %r111, %r115;
	add.s32 	%r283, %r116, 9514737;
	mov.b32 	%r284, 6615241;
$L__BB0_1:
	mov.u32 	%r310, %r283;
	shr.u32 	%r117, %r285, 2;
	xor.b32  	%r118, %r117, %r285;
	shl.b32 	%r119, %r315, 4;
	shl.b32 	%r120, %r118, 1;
	xor.b32  	%r121, %r119, %r120;
	xor.b32  	%r122, %r121, %r315;
	xor.b32  	%r20, %r122, %r118;
	add.s32 	%r21, %r310, -2899496;
	add.s32 	%r123, %r21, %r20;
	add.s32 	%r124, %r123, 362437;
	mul.hi.u32 	%r125, %r124, 1321528399;
	shr.u32 	%r126, %r125, 3;
	mul.lo.s32 	%r127, %r126, 26;
	sub.s32 	%r22, %r124, %r127;
	shr.u32 	%r128, %r312, 2;
	xor.b32  	%r129, %r128, %r312;
	shl.b32 	%r130, %r20, 4;
	shl.b32 	%r131, %r129, 1;
	xor.b32  	%r132, %r131, %r130;
	xor.b32  	%r133, %r132, %r129;
	xor.b32  	%r23, %r133, %r20;
	add.s32 	%r134, %r21, %r23;
	add.s32 	%r135, %r134, 724874;
	mul.hi.u32 	%r136, %r135, 1321528399;
	shr.u32 	%r137, %r136, 3;
	mul.lo.s32 	%r138, %r137, 26;
	sub.s32 	%r24, %r135, %r138;
	setp.eq.s32 	%p1, %r22, %r24;
	@%p1 bra 	$L__BB0_3;
	cvt.u64.u32 	%rd34, %r22;
	add.s64 	%rd35, %rd3, %rd34;
	ld.local.u8 	%rs47, [%rd35];
	cvt.u64.u32 	%rd36, %r24;
	add.s64 	%rd37, %rd3, %rd36;
	ld.local.u8 	%rs48, [%rd37];
	st.local.u8 	[%rd35], %rs48;
	st.local.u8 	[%rd37], %rs47;
$L__BB0_3:
	shr.u32 	%r139, %r313, 2;
	xor.b32  	%r140, %r139, %r313;
	shl.b32 	%r141, %r23, 4;
	shl.b32 	%r142, %r140, 1;
	xor.b32  	%r143, %r141, %r142;
	xor.b32  	%r144, %r143, %r23;
	xor.b32  	%r25, %r144, %r140;
	add.s32 	%r145, %r21, %r25;
	add.s32 	%r146, %r145, 1087311;
	mul.hi.u32 	%r147, %r146, 1321528399;
	shr.u32 	%r148, %r147, 3;
	mul.lo.s32 	%r149, %r148, 26;
	sub.s32 	%r26, %r146, %r149;
	shr.u32 	%r150, %r314, 2;
	xor.b32  	%r151, %r150, %r314;
	shl.b32 	%r152, %r25, 4;
	shl.b32 	%r153, %r151, 1;
	xor.b32  	%r154, %r153, %r152;
	xor.b32  	%r155, %r154, %r151;
	xor.b32  	%r285, %r155, %r25;
	add.s32 	%r156, %r21, %r285;
	add.s32 	%r157, %r156, 1449748;
	mul.hi.u32 	%r158, %r157, 1321528399;
	shr.u32 	%r159, %r158, 3;
	mul.lo.s32 	%r160, %r159, 26;
	sub.s32 	%r28, %r157, %r160;
	setp.eq.s32 	%p2, %r26, %r28;
	@%p2 bra 	$L__BB0_5;
	cvt.u64.u32 	%rd38, %r26;
	add.s64 	%rd39, %rd3, %rd38;
	ld.local.u8 	%rs49, [%rd39];
	cvt.u64.u32 	%rd40, %r28;
	add.s64 	%rd41, %rd3, %rd40;
	ld.local.u8 	%rs50, [%rd41];
	st.local.u8 	[%rd39], %rs50;
	st.local.u8 	[%rd41], %rs49;
$L__BB0_5:
	shr.u32 	%r161, %r315, 2;
	xor.b32  	%r162, %r161, %r315;
	shl.b32 	%r163, %r285, 4;
	shl.b32 	%r164, %r162, 1;
	xor.b32  	%r165, %r163, %r164;
	xor.b32  	%r166, %r165, %r285;
	xor.b32  	%r312, %r166, %r162;
	add.s32 	%r167, %r21, %r312;
	add.s32 	%r168, %r167, 1812185;
	mul.hi.u32 	%r169, %r168, 1321528399;
	shr.u32 	%r170, %r169, 3;
	mul.lo.s32 	%r171, %r170, 26;
	sub.s32 	%r30, %r168, %r171;
	shr.u32 	%r172, %r20, 2;
	xor.b32  	%r173, %r172, %r20;
	shl.b32 	%r174, %r312, 4;
	shl.b32 	%r175, %r173, 1;
	xor.b32  	%r176, %r175, %r174;
	xor.b32  	%r177, %r176, %r173;
	xor.b32  	%r313, %r177, %r312;
	add.s32 	%r178, %r21, %r313;
	add.s32 	%r179, %r178, 2174622;
	mul.hi.u32 	%r180, %r179, 1321528399;
	shr.u32 	%r181, %r180, 3;
	mul.lo.s32 	%r182, %r181, 26;
	sub.s32 	%r32, %r179, %r182;
	setp.eq.s32 	%p3, %r30, %r32;
	@%p3 bra 	$L__BB0_7;
	cvt.u64.u32 	%rd42, %r30;
	add.s64 	%rd43, %rd3, %rd42;
	ld.local.u8 	%rs51, [%rd43];
	cvt.u64.u32 	%rd44, %r32;
	add.s64 	%rd45, %rd3, %rd44;
	ld.local.u8 	%rs52, [%rd45];
	st.local.u8 	[%rd43], %rs52;
	st.local.u8 	[%rd45], %rs51;
$L__BB0_7:
	shr.u32 	%r183, %r23, 2;
	xor.b32  	%r184, %r183, %r23;
	shl.b32 	%r185, %r313, 4;
	shl.b32 	%r186, %r184, 1;
	xor.b32  	%r187, %r185, %r186;
	xor.b32  	%r188, %r187, %r313;
	xor.b32  	%r314, %r188, %r184;
	add.s32 	%r189, %r21, %r314;
	add.s32 	%r190, %r189, 2537059;
	mul.hi.u32 	%r191, %r190, 1321528399;
	shr.u32 	%r192, %r191, 3;
	mul.lo.s32 	%r193, %r192, 26;
	sub.s32 	%r34, %r190, %r193;
	shr.u32 	%r194, %r25, 2;
	xor.b32  	%r195, %r194, %r25;
	shl.b32 	%r196, %r314, 4;
	shl.b32 	%r197, %r195, 1;
	xor.b32  	%r198, %r197, %r196;
	xor.b32  	%r199, %r198, %r195;
	xor.b32  	%r315, %r199, %r314;
	add.s32 	%r200, %r315, %r310;
	mul.hi.u32 	%r201, %r200, 1321528399;
	shr.u32 	%r202, %r201, 3;
	mul.lo.s32 	%r203, %r202, 26;
	sub.s32 	%r36, %r200, %r203;
	setp.eq.s32 	%p4, %r34, %r36;
	@%p4 bra 	$L__BB0_9;
	cvt.u64.u32 	%rd46, %r34;
	add.s64 	%rd47, %rd3, %rd46;
	ld.local.u8 	%rs53, [%rd47];
	cvt.u64.u32 	%rd48, %r36;
	add.s64 	%rd49, %rd3, %rd48;
	ld.local.u8 	%rs54, [%rd49];
	st.local.u8 	[%rd47], %rs54;
	st.local.u8 	[%rd49], %rs53;
$L__BB0_9:
	add.s32 	%r284, %r284, 2899496;
	add.s32 	%r283, %r310, 2899496;
	setp.eq.s32 	%p5, %r284, 731489241;
	@%p5 bra 	$L__BB0_10;
	bra.uni 	$L__BB0_1;
$L__BB0_10:
	ld.const.u32 	%r8, [d_cipher_len];
	setp.lt.s32 	%p6, %r8, 4;
	mov.f32 	%f71, 0f00000000;
	@%p6 bra 	$L__BB0_19;
	add.s32 	%r9, %r8, -3;
	and.b32  	%r10, %r9, 3;
	setp.lt.u32 	%p7, %r8, 7;
	mov.f32 	%f71, 0f00000000;
	mov.b32 	%r291, 0;
	@%p7 bra 	$L__BB0_14;
	and.b32  	%r291, %r9, 2147483644;
	mov.u64 	%rd51, d_ciphertext;
	ld.const.s8 	%rd52, [d_ciphertext+1];
	ld.const.s8 	%rd53, [d_ciphertext+2];
	ld.const.s8 	%rd54, [d_ciphertext];
	add.s64 	%rd55, %rd3, %rd54;
	ld.local.u8 	%rs70, [%rd55+-97];
	add.s64 	%rd56, %rd3, %rd52;
	ld.local.u8 	%rs69, [%rd56+-97];
	add.s64 	%rd57, %rd3, %rd53;
	ld.local.u8 	%rs68, [%rd57+-97];
	add.s64 	%rd298, %rd51, 6;
	neg.s32 	%r290, %r291;
	mov.f32 	%f71, 0f00000000;
$L__BB0_13:
	.pragma "nounroll";
	ld.const.s8 	%rd58, [%rd298+-3];
	add.s64 	%rd59, %rd3, %rd58;
	ld.local.u8 	%rs55, [%rd59+-97];
	cvt.u32.u16 	%r205, %rs70;
	cvt.u32.u16 	%r206, %rs69;
	cvt.u64.u16 	%rd60, %rs69;
	cvt.s64.s8 	%rd61, %rd60;
	cvt.u32.u16 	%r207, %rs68;
	cvt.u64.u16 	%rd62, %rs68;
	cvt.s64.s8 	%rd63, %rd62;
	cvt.u64.u16 	%rd64, %rs55;
	cvt.s64.s8 	%rd65, %rd64;
	cvt.s32.s8 	%r208, %r205;
	mul.wide.s32 	%rd66, %r208, 26;
	add.s64 	%rd67, %rd66, %rd61;
	mad.lo.s64 	%rd68, %rd67, 26, %rd63;
	mad.lo.s64 	%rd69, %rd68, 26, %rd65;
	shl.b64 	%rd70, %rd69, 32;
	add.s64 	%rd71, %rd70, -7615247598747648;
	shr.s64 	%rd72, %rd71, 30;
	add.s64 	%rd73, %rd1, %rd72;
	ld.global.f32 	%f34, [%rd73];
	add.f32 	%f35, %f71, %f34;
	ld.const.s8 	%rd74, [%rd298+-2];
	add.s64 	%rd75, %rd3, %rd74;
	ld.local.u8 	%rs70, [%rd75+-97];
	cvt.u64.u16 	%rd76, %rs70;
	cvt.s64.s8 	%rd77, %rd76;
	cvt.s32.s8 	%r209, %r206;
	mul.wide.s32 	%rd78, %r209, 26;
	add.s64 	%rd79, %rd78, %rd63;
	mad.lo.s64 	%rd80, %rd79, 26, %rd65;
	mad.lo.s64 	%rd81, %rd80, 26, %rd77;
	shl.b64 	%rd82, %rd81, 32;
	add.s64 	%rd83, %rd82, -7615247598747648;
	shr.s64 	%rd84, %rd83, 30;
	add.s64 	%rd85, %rd1, %rd84;
	ld.global.f32 	%f36, [%rd85];
	add.f32 	%f37, %f35, %f36;
	ld.const.s8 	%rd86, [%rd298+-1];
	add.s64 	%rd87, %rd3, %rd86;
	ld.local.u8 	%rs69, [%rd87+-97];
	cvt.u64.u16 	%rd88, %rs69;
	cvt.s64.s8 	%rd89, %rd88;
	cvt.s32.s8 	%r210, %r207;
	mul.wide.s32 	%rd90, %r210, 26;
	add.s64 	%rd91, %rd90, %rd65;
	mad.lo.s64 	%rd92, %rd91, 26, %rd77;
	mad.lo.s64 	%rd93, %rd92, 26, %rd89;
	shl.b64 	%rd94, %rd93, 32;
	add.s64 	%rd95, %rd94, -7615247598747648;
	shr.s64 	%rd96, %rd95, 30;
	add.s64 	%rd97, %rd1, %rd96;
	ld.global.f32 	%f38, [%rd97];
	add.f32 	%f39, %f37, %f38;
	ld.const.s8 	%rd98, [%rd298];
	add.s64 	%rd99, %rd3, %rd98;
	ld.local.u8 	%rs68, [%rd99+-97];
	cvt.u64.u16 	%rd100, %rs68;
	cvt.s64.s8 	%rd101, %rd100;
	cvt.u32.u16 	%r211, %rs55;
	cvt.s32.s8 	%r212, %r211;
	mul.wide.s32 	%rd102, %r212, 26;
	add.s64 	%rd103, %rd102, %rd77;
	mad.lo.s64 	%rd104, %rd103, 26, %rd89;
	mad.lo.s64 	%rd105, %rd104, 26, %rd101;
	shl.b64 	%rd106, %rd105, 32;
	add.s64 	%rd107, %rd106, -7615247598747648;
	shr.s64 	%rd108, %rd107, 30;
	add.s64 	%rd109, %rd1, %rd108;
	ld.global.f32 	%f40, [%rd109];
	add.f32 	%f71, %f39, %f40;
	add.s64 	%rd298, %rd298, 4;
	add.s32 	%r290, %r290, 4;
	setp.ne.s32 	%p8, %r290, 0;
	@%p8 bra 	$L__BB0_13;
$L__BB0_14:
	setp.eq.s32 	%p9, %r10, 0;
	@%p9 bra 	$L__BB0_19;
	setp.eq.s32 	%p10, %r10, 1;
	@%p10 bra 	$L__BB0_17;
	cvt.u64.u32 	%rd110, %r291;
	mov.u64 	%rd111, d_ciphertext;
	add.s64 	%rd112, %rd111, %rd110;
	ld.const.s8 	%rd113, [%rd112];
	ld.const.s8 	%rd114, [%rd112+1];
	add.s32 	%r291, %r291, 2;
	ld.const.s8 	%rd115, [%rd112+2];
	ld.const.s8 	%rd116, [%rd112+3];
	add.s64 	%rd117, %rd3, %rd113;
	ld.local.s8 	%r213, [%rd117+-97];
	add.s64 	%rd118, %rd3, %rd114;
	ld.local.u8 	%rs56, [%rd118+-97];
	add.s64 	%rd119, %rd3, %rd115;
	ld.local.s8 	%rd120, [%rd119+-97];
	add.s64 	%rd121, %rd3, %rd116;
	ld.local.s8 	%rd122, [%rd121+-97];
	cvt.u64.u16 	%rd123, %rs56;
	cvt.s64.s8 	%rd124, %rd123;
	mul.wide.s32 	%rd125, %r213, 26;
	add.s64 	%rd126, %rd125, %rd124;
	mad.lo.s64 	%rd127, %rd126, 26, %rd120;
	mad.lo.s64 	%rd128, %rd127, 26, %rd122;
	shl.b64 	%rd129, %rd128, 32;
	add.s64 	%rd130, %rd129, -7615247598747648;
	shr.s64 	%rd131, %rd130, 30;
	add.s64 	%rd132, %rd1, %rd131;
	ld.global.f32 	%f42, [%rd132];
	add.f32 	%f43, %f71, %f42;
	ld.const.s8 	%rd133, [%rd112+4];
	add.s64 	%rd134, %rd3, %rd133;
	ld.local.s8 	%rd135, [%rd134+-97];
	cvt.u32.u16 	%r214, %rs56;
	cvt.s32.s8 	%r215, %r214;
	mul.wide.s32 	%rd136, %r215, 26;
	add.s64 	%rd137, %rd136, %rd120;
	mad.lo.s64 	%rd138, %rd137, 26, %rd122;
	mad.lo.s64 	%rd139, %rd138, 26, %rd135;
	shl.b64 	%rd140, %rd139, 32;
	add.s64 	%rd141, %rd140, -7615247598747648;
	shr.s64 	%rd142, %rd141, 30;
	add.s64 	%rd143, %rd1, %rd142;
	ld.global.f32 	%f44, [%rd143];
	add.f32 	%f71, %f43, %f44;
$L__BB0_17:
	and.b32  	%r216, %r9, 1;
	setp.eq.b32 	%p11, %r216, 1;
	not.pred 	%p12, %p11;
	@%p12 bra 	$L__BB0_19;
	cvt.u64.u32 	%rd144, %r291;
	mov.u64 	%rd145, d_ciphertext;
	add.s64 	%rd146, %rd145, %rd144;
	ld.const.s8 	%rd147, [%rd146];
	ld.const.s8 	%rd148, [%rd146+1];
	ld.const.s8 	%rd149, [%rd146+2];
	ld.const.s8 	%rd150, [%rd146+3];
	add.s64 	%rd151, %rd3, %rd147;
	ld.local.s8 	%r217, [%rd151+-97];
	add.s64 	%rd152, %rd3, %rd148;
	ld.local.s8 	%rd153, [%rd152+-97];
	add.s64 	%rd154, %rd3, %rd149;
	ld.local.s8 	%rd155, [%rd154+-97];
	add.s64 	%rd156, %rd3, %rd150;
	ld.local.s8 	%rd157, [%rd156+-97];
	mul.wide.s32 	%rd158, %r217, 26;
	add.s64 	%rd159, %rd158, %rd153;
	mad.lo.s64 	%rd160, %rd159, 26, %rd155;
	mad.lo.s64 	%rd161, %rd160, 26, %rd157;
	shl.b64 	%rd162, %rd161, 32;
	add.s64 	%rd163, %rd162, -7615247598747648;
	shr.s64 	%rd164, %rd163, 30;
	add.s64 	%rd165, %rd1, %rd164;
	ld.global.f32 	%f45, [%rd165];
	add.f32 	%f71, %f71, %f45;
$L__BB0_19:
	mov.b64 	%rd299, 0;
$L__BB0_20:
	add.s64 	%rd167, %rd3, %rd299;
	ld.local.u8 	%rs57, [%rd167];
	add.s64 	%rd168, %rd4, %rd299;
	st.local.u8 	[%rd168], %rs57;
	add.s64 	%rd8, %rd299, 1;
	setp.lt.u64 	%p13, %rd299, 25;
	mov.u64 	%rd299, %rd8;
	@%p13 bra 	$L__BB0_20;
	setp.gt.s32 	%p14, %r8, 3;
	@%p14 bra 	$L__BB0_29;
	mov.b32 	%r309, 0;
	mov.f32 	%f83, %f71;
$L__BB0_23:
	mov.u32 	%r79, %r315;
	mov.u32 	%r78, %r314;
	mov.u32 	%r77, %r313;
	mov.u32 	%r321, %r312;
	mov.f32 	%f24, %f83;
	shr.u32 	%r219, %r285, 2;
	xor.b32  	%r220, %r219, %r285;
	shl.b32 	%r221, %r79, 4;
	shl.b32 	%r222, %r220, 1;
	xor.b32  	%r223, %r221, %r222;
	xor.b32  	%r224, %r223, %r79;
	xor.b32  	%r315, %r224, %r220;
	add.s32 	%r310, %r310, 362437;
	add.s32 	%r225, %r315, %r310;
	mul.hi.u32 	%r226, %r225, 1321528399;
	shr.u32 	%r227, %r226, 3;
	mul.lo.s32 	%r228, %r227, 26;
	sub.s32 	%r82, %r225, %r228;
	mov.u32 	%r314, %r79;
	mov.u32 	%r313, %r78;
	mov.u32 	%r312, %r77;
$L__BB0_24:
	mov.u32 	%r285, %r312;
	mov.u32 	%r312, %r313;
	mov.u32 	%r313, %r314;
	mov.u32 	%r314, %r315;
	shr.u32 	%r229, %r321, 2;
	xor.b32  	%r230, %r229, %r321;
	shl.b32 	%r231, %r314, 4;
	shl.b32 	%r232, %r230, 1;
	xor.b32  	%r233, %r231, %r232;
	xor.b32  	%r234, %r233, %r314;
	xor.b32  	%r315, %r234, %r230;
	add.s32 	%r310, %r310, 362437;
	add.s32 	%r235, %r315, %r310;
	mul.hi.u32 	%r236, %r235, 1321528399;
	shr.u32 	%r237, %r236, 3;
	mul.lo.s32 	%r238, %r237, 26;
	sub.s32 	%r91, %r235, %r238;
	setp.eq.s32 	%p15, %r82, %r91;
	mov.u32 	%r321, %r285;
	@%p15 bra 	$L__BB0_24;
	cvt.u64.u32 	%rd169, %r82;
	add.s64 	%rd17, %rd3, %rd169;
	ld.local.u8 	%rs20, [%rd17];
	cvt.u64.u32 	%rd170, %r91;
	add.s64 	%rd18, %rd3, %rd170;
	ld.local.u8 	%rs58, [%rd18];
	st.local.u8 	[%rd17], %rs58;
	st.local.u8 	[%rd18], %rs20;
	setp.geu.f32 	%p16, %f24, 0f00000000;
	mov.f32 	%f83, 0f00000000;
	@%p16 bra 	$L__BB0_46;
	setp.geu.f32 	%p17, %f71, 0f00000000;
	@%p17 bra 	$L__BB0_47;
	mov.b64 	%rd302, 0;
$L__BB0_28:
	add.s64 	%rd172, %rd3, %rd302;
	ld.local.u8 	%rs60, [%rd172];
	add.s64 	%rd173, %rd4, %rd302;
	st.local.u8 	[%rd173], %rs60;
	add.s64 	%rd20, %rd302, 1;
	setp.lt.u64 	%p18, %rd302, 25;
	mov.f32 	%f71, 0f00000000;
	mov.u64 	%rd302, %rd20;
	@%p18 bra 	$L__BB0_28;
	bra.uni 	$L__BB0_47;
$L__BB0_29:
	add.s32 	%r240, %r8, -3;
	and.b32  	%r44, %r240, 3;
	and.b32  	%r45, %r240, -4;
	ld.const.s8 	%rd9, [d_ciphertext+1];
	ld.const.s8 	%rd10, [d_ciphertext+2];
	and.b32  	%r46, %r8, 1;
	neg.s32 	%r47, %r45;
	mov.b32 	%r293, 0;
	add.s32 	%r263, %r8, -4;
	add.s64 	%rd180, %rd3, %rd9;
	add.s64 	%rd181, %rd3, %rd10;
	mov.f32 	%f80, %f71;
$L__BB0_30:
	mov.u32 	%r54, %r315;
	mov.u32 	%r53, %r314;
	mov.u32 	%r52, %r313;
	mov.u32 	%r305, %r312;
	mov.f32 	%f11, %f80;
	shr.u32 	%r241, %r285, 2;
	xor.b32  	%r242, %r241, %r285;
	shl.b32 	%r243, %r54, 4;
	shl.b32 	%r244, %r242, 1;
	xor.b32  	%r245, %r243, %r244;
	xor.b32  	%r246, %r245, %r54;
	xor.b32  	%r315, %r246, %r242;
	add.s32 	%r310, %r310, 362437;
	add.s32 	%r247, %r315, %r310;
	mul.hi.u32 	%r248, %r247, 1321528399;
	shr.u32 	%r249, %r248, 3;
	mul.lo.s32 	%r250, %r249, 26;
	sub.s32 	%r57, %r247, %r250;
	mov.u32 	%r314, %r54;
	mov.u32 	%r313, %r53;
	mov.u32 	%r312, %r52;
$L__BB0_31:
	mov.u32 	%r285, %r312;
	mov.u32 	%r312, %r313;
	mov.u32 	%r313, %r314;
	mov.u32 	%r314, %r315;
	shr.u32 	%r251, %r305, 2;
	xor.b32  	%r252, %r251, %r305;
	shl.b32 	%r253, %r314, 4;
	shl.b32 	%r254, %r252, 1;
	xor.b32  	%r255, %r253, %r254;
	xor.b32  	%r256, %r255, %r314;
	xor.b32  	%r315, %r256, %r252;
	add.s32 	%r310, %r310, 362437;
	add.s32 	%r257, %r315, %r310;
	mul.hi.u32 	%r258, %r257, 1321528399;
	shr.u32 	%r259, %r258, 3;
	mul.lo.s32 	%r260, %r259, 26;
	sub.s32 	%r66, %r257, %r260;
	setp.eq.s32 	%p20, %r57, %r66;
	mov.u32 	%r305, %r285;
	@%p20 bra 	$L__BB0_31;
	setp.lt.u32 	%p21, %r263, 3;
	cvt.u64.u32 	%rd174, %r57;
	add.s64 	%rd11, %rd3, %rd174;
	ld.local.u8 	%rs10, [%rd11];
	cvt.u64.u32 	%rd175, %r66;
	add.s64 	%rd12, %rd3, %rd175;
	ld.local.u8 	%rs61, [%rd12];
	st.local.u8 	[%rd11], %rs61;
	st.local.u8 	[%rd12], %rs10;
	mov.f32 	%f80, 0f00000000;
	mov.b32 	%r308, 0;
	@%p21 bra 	$L__BB0_35;
	mov.u64 	%rd177, d_ciphertext;
	ld.const.s8 	%rd178, [d_ciphertext];
	add.s64 	%rd179, %rd3, %rd178;
	ld.local.u8 	%rs73, [%rd179+-97];
	ld.local.u8 	%rs72, [%rd180+-97];
	ld.local.u8 	%rs71, [%rd181+-97];
	add.s64 	%rd300, %rd177, 6;
	mov.f32 	%f80, 0f00000000;
	mov.u32 	%r306, %r47;
$L__BB0_34:
	.pragma "nounroll";
	ld.const.s8 	%rd182, [%rd300+-3];
	add.s64 	%rd183, %rd3, %rd182;
	ld.local.u8 	%rs62, [%rd183+-97];
	cvt.u32.u16 	%r264, %rs73;
	cvt.u32.u16 	%r265, %rs72;
	cvt.u64.u16 	%rd184, %rs72;
	cvt.s64.s8 	%rd185, %rd184;
	cvt.u32.u16 	%r266, %rs71;
	cvt.u64.u16 	%rd186, %rs71;
	cvt.s64.s8 	%rd187, %rd186;
	cvt.u64.u16 	%rd188, %rs62;
	cvt.s64.s8 	%rd189, %rd188;
	cvt.s32.s8 	%r267, %r264;
	mul.wide.s32 	%rd190, %r267, 26;
	add.s64 	%rd191, %rd190, %rd185;
	mad.lo.s64 	%rd192, %rd191, 26, %rd187;
	mad.lo.s64 	%rd193, %rd192, 26, %rd189;
	shl.b64 	%rd194, %rd193, 32;
	add.s64 	%rd195, %rd194, -7615247598747648;
	shr.s64 	%rd196, %rd195, 30;
	add.s64 	%rd197, %rd1, %rd196;
	ld.global.f32 	%f51, [%rd197];
	add.f32 	%f52, %f80, %f51;
	ld.const.s8 	%rd198, [%rd300+-2];
	add.s64 	%rd199, %rd3, %rd198;
	ld.local.u8 	%rs73, [%rd199+-97];
	cvt.u64.u16 	%rd200, %rs73;
	cvt.s64.s8 	%rd201, %rd200;
	cvt.s32.s8 	%r268, %r265;
	mul.wide.s32 	%rd202, %r268, 26;
	add.s64 	%rd203, %rd202, %rd187;
	mad.lo.s64 	%rd204, %rd203, 26, %rd189;
	mad.lo.s64 	%rd205, %rd204, 26, %rd201;
	shl.b64 	%rd206, %rd205, 32;
	add.s64 	%rd207, %rd206, -7615247598747648;
	shr.s64 	%rd208, %rd207, 30;
	add.s64 	%rd209, %rd1, %rd208;
	ld.global.f32 	%f53, [%rd209];
	add.f32 	%f54, %f52, %f53;
	ld.const.s8 	%rd210, [%rd300+-1];
	add.s64 	%rd211, %rd3, %rd210;
	ld.local.u8 	%rs72, [%rd211+-97];
	cvt.u64.u16 	%rd212, %rs72;
	cvt.s64.s8 	%rd213, %rd212;
	cvt.s32.s8 	%r269, %r266;
	mul.wide.s32 	%rd214, %r269, 26;
	add.s64 	%rd215, %rd214, %rd189;
	mad.lo.s64 	%rd216, %rd215, 26, %rd201;
	mad.lo.s64 	%rd217, %rd216, 26, %rd213;
	shl.b64 	%rd218, %rd217, 32;
	add.s64 	%rd219, %rd218, -7615247598747648;
	shr.s64 	%rd220, %rd219, 30;
	add.s64 	%rd221, %rd1, %rd220;
	ld.global.f32 	%f55, [%rd221];
	add.f32 	%f56, %f54, %f55;
	ld.const.s8 	%rd222, [%rd300];
	add.s64 	%rd223, %rd3, %rd222;
	ld.local.u8 	%rs71, [%rd223+-97];
	cvt.u64.u16 	%rd224, %rs71;
	cvt.s64.s8 	%rd225, %rd224;
	cvt.u32.u16 	%r270, %rs62;
	cvt.s32.s8 	%r271, %r270;
	mul.wide.s32 	%rd226, %r271, 26;
	add.s64 	%rd227, %rd226, %rd201;
	mad.lo.s64 	%rd228, %rd227, 26, %rd213;
	mad.lo.s64 	%rd229, %rd228, 26, %rd225;
	shl.b64 	%rd230, %rd229, 32;
	add.s64 	%rd231, %rd230, -7615247598747648;
	shr.s64 	%rd232, %rd231, 30;
	add.s64 	%rd233, %rd1, %rd232;
	ld.global.f32 	%f57, [%rd233];
	add.f32 	%f80, %f56, %f57;
	add.s64 	%rd300, %rd300, 4;
	add.s32 	%r306, %r306, 4;
	setp.ne.s32 	%p22, %r306, 0;
	mov.u32 	%r308, %r45;
	@%p22 bra 	$L__BB0_34;
$L__BB0_35:
	setp.eq.s32 	%p23, %r44, 0;
	@%p23 bra 	$L__BB0_40;
	ld.const.u32 	%r272, [d_cipher_len];
	and.b32  	%r273, %r272, 3;
	setp.eq.s32 	%p24, %r273, 0;
	@%p24 bra 	$L__BB0_38;
	cvt.u64.u32 	%rd234, %r308;
	mov.u64 	%rd235, d_ciphertext;
	add.s64 	%rd236, %rd235, %rd234;
	ld.const.s8 	%rd237, [%rd236];
	ld.const.s8 	%rd238, [%rd236+1];
	add.s32 	%r308, %r308, 2;
	ld.const.s8 	%rd239, [%rd236+2];
	ld.const.s8 	%rd240, [%rd236+3];
	add.s64 	%rd241, %rd3, %rd237;
	ld.local.s8 	%r274, [%rd241+-97];
	add.s64 	%rd242, %rd3, %rd238;
	ld.local.u8 	%rs63, [%rd242+-97];
	add.s64 	%rd243, %rd3, %rd239;
	ld.local.s8 	%rd244, [%rd243+-97];
	add.s64 	%rd245, %rd3, %rd240;
	ld.local.s8 	%rd246, [%rd245+-97];
	cvt.u64.u16 	%rd247, %rs63;
	cvt.s64.s8 	%rd248, %rd247;
	mul.wide.s32 	%rd249, %r274, 26;
	add.s64 	%rd250, %rd249, %rd248;
	mad.lo.s64 	%rd251, %rd250, 26, %rd244;
	mad.lo.s64 	%rd252, %rd251, 26, %rd246;
	shl.b64 	%rd253, %rd252, 32;
	add.s64 	%rd254, %rd253, -7615247598747648;
	shr.s64 	%rd255, %rd254, 30;
	add.s64 	%rd256, %rd1, %rd255;
	ld.global.f32 	%f59, [%rd256];
	add.f32 	%f60, %f80, %f59;
	ld.const.s8 	%rd257, [%rd236+4];
	add.s64 	%rd258, %rd3, %rd257;
	ld.local.s8 	%rd259, [%rd258+-97];
	cvt.u32.u16 	%r275, %rs63;
	cvt.s32.s8 	%r276, %r275;
	mul.wide.s32 	%rd260, %r276, 26;
	add.s64 	%rd261, %rd260, %rd244;
	mad.lo.s64 	%rd262, %rd261, 26, %rd246;
	mad.lo.s64 	%rd263, %rd262, 26, %rd259;
	shl.b64 	%rd264, %rd263, 32;
	add.s64 	%rd265, %rd264, -7615247598747648;
	shr.s64 	%rd266, %rd265, 30;
	add.s64 	%rd267, %rd1, %rd266;
	ld.global.f32 	%f61, [%rd267];
	add.f32 	%f80, %f60, %f61;
$L__BB0_38:
	setp.ne.s32 	%p25, %r46, 0;
	@%p25 bra 	$L__BB0_40;
	cvt.u64.u32 	%rd268, %r308;
	mov.u64 	%rd269, d_ciphertext;
	add.s64 	%rd270, %rd269, %rd268;
	ld.const.s8 	%rd271, [%rd270];
	ld.const.s8 	%rd272, [%rd270+1];
	ld.const.s8 	%rd273, [%rd270+2];
	ld.const.s8 	%rd274, [%rd270+3];
	add.s64 	%rd275, %rd3, %rd271;
	ld.local.s8 	%r277, [%rd275+-97];
	add.s64 	%rd276, %rd3, %rd272;
	ld.local.s8 	%rd277, [%rd276+-97];
	add.s64 	%rd278, %rd3, %rd273;
	ld.local.s8 	%rd279, [%rd278+-97];
	add.s64 	%rd280, %rd3, %rd274;
	ld.local.s8 	%rd281, [%rd280+-97];
	mul.wide.s32 	%rd282, %r277, 26;
	add.s64 	%rd283, %rd282, %rd277;
	mad.lo.s64 	%rd284, %rd283, 26, %rd279;
	mad.lo.s64 	%rd285, %rd284, 26, %rd281;
	shl.b64 	%rd286, %rd285, 32;
	add.s64 	%rd287, %rd286, -7615247598747648;
	shr.s64 	%rd288, %rd287, 30;
	add.s64 	%rd289, %rd1, %rd288;
	ld.global.f32 	%f62, [%rd289];
	add.f32 	%f80, %f80, %f62;
$L__BB0_40:
	setp.gt.f32 	%p26, %f80, %f11;
	@%p26 bra 	$L__BB0_42;
	ld.local.u8 	%rs64, [%rd11];
	st.local.u8 	[%rd11], %rs10;
	st.local.u8 	[%rd12], %rs64;
	mov.f32 	%f80, %f11;
	bra.uni 	$L__BB0_45;
$L__BB0_42:
	setp.leu.f32 	%p27, %f80, %f71;
	@%p27 bra 	$L__BB0_45;
	mov.b64 	%rd301, 0;
$L__BB0_44:
	add.s64 	%rd291, %rd3, %rd301;
	ld.local.u8 	%rs65, [%rd291];
	add.s64 	%rd292, %rd4, %rd301;
	st.local.u8 	[%rd292], %rs65;
	add.s64 	%rd16, %rd301, 1;
	setp.lt.u64 	%p28, %rd301, 25;
	mov.u64 	%rd301, %rd16;
	mov.f32 	%f71, %f80;
	@%p28 bra 	$L__BB0_44;
$L__BB0_45:
	add.s32 	%r293, %r293, 1;
	setp.eq.s32 	%p29, %r293, 20000;
	@%p29 bra 	$L__BB0_48;
	bra.uni 	$L__BB0_30;
$L__BB0_46:
	ld.local.u8 	%rs59, [%rd17];
	st.local.u8 	[%rd17], %rs20;
	st.local.u8 	[%rd18], %rs59;
	mov.f32 	%f83, %f24;
$L__BB0_47:
	add.s32 	%r309, %r309, 1;
	setp.ne.s32 	%p19, %r309, 20000;
	@%p19 bra 	$L__BB0_23;
$L__BB0_48:
	setp.ne.s32 	%p30, %r1, 0;
	@%p30 bra 	$L__BB0_50;
	mov.b32 	%r278, -8388609;
	st.shared.u32 	[shared_mem], %r278;
$L__BB0_50:
	bar.sync 	0;
	ld.shared.u32 	%r322, [shared_mem];
	mov.b32 	%r94, %f71;
$L__BB0_51:
	mov.b32 	%f63, %r322;
	setp.le.f32 	%p31, %f71, %f63;
	@%p31 bra 	$L__BB0_53;
	atom.relaxed.shared.cas.b32 	%r96, [shared_mem], %r322, %r94;
	setp.ne.s32 	%p32, %r322, %r96;
	mov.u32 	%r322, %r96;
	@%p32 bra 	$L__BB0_51;
$L__BB0_53:
	bar.sync 	0;
	ld.shared.f32 	%f64, [shared_mem];
	setp.neu.f32 	%p33, %f71, %f64;
	@%p33 bra 	$L__BB0_56;
	mov.u32 	%r280, shared_mem;
	add.s32 	%r323, %r280, 4;
	mov.b64 	%rd303, 0;
$L__BB0_55:
	add.s64 	%rd294, %rd4, %rd303;
	ld.local.u8 	%rs66, [%rd294];
	st.shared.u8 	[%r323], %rs66;
	add.s64 	%rd22, %rd303, 1;
	add.s32 	%r323, %r323, 1;
	setp.lt.u64 	%p34, %rd303, 25;
	mov.u64 	%rd303, %rd22;
	@%p34 bra 	$L__BB0_55;
$L__BB0_56:
	setp.ne.s32 	%p35, %r1, 0;
	bar.sync 	0;
	@%p35 bra 	$L__BB0_63;
	ld.shared.f32 	%f28, [shared_mem];
	ld.global.u32 	%r324, [%rd2];
	mov.b32 	%r100, %f28;
$L__BB0_58:
	mov.b32 	%f29, %r324;
	setp.le.f32 	%p36, %f28, %f29;
	@%p36 bra 	$L__BB0_60;
	atom.relaxed.global.cas.b32 	%r102, [%rd2], %r324, %r100;
	setp.ne.s32 	%p37, %r324, %r102;
	mov.u32 	%r324, %r102;
	@%p37 bra 	$L__BB0_58;
$L__BB0_60:
	setp.leu.f32 	%p38, %f28, %f29;
	@%p38 bra 	$L__BB0_63;
	ld.param.u64 	%rd297, [_Z20hill_climbing_kernelPfPcPKf_param_1];
	mov.u32 	%r282, shared_mem;
	add.s32 	%r325, %r282, 4;
	cvta.to.global.u64 	%rd23, %rd297;
	mov.b64 	%rd304, 0;
$L__BB0_62:
	ld.shared.u8 	%rs67, [%r325];
	add.s64 	%rd296, %rd23, %rd304;
	st.global.u8 	[%rd296], %rs67;
	add.s64 	%rd25, %rd304, 1;
	add.s32 	%r325, %r325, 1;
	setp.lt.u64 	%p39, %rd304, 25;
	mov.u64 	%rd304, %rd25;
	@%p39 bra 	$L__BB0_62;
$L__BB0_63:
	ret;

}


// ===== COMPILED SASS (sm_100) =====

	.target	sm_100

	.elftype	@"ET_EXEC"


//--------------------- .note.nv.tkinfo           --------------------------
	.section	.note.nv.tkinfo,"",@"SHT_NOTE"
	.sectionflags	@"SHF_NOTE_NV_TKINFO"
	.tkinfo
        /*0018*/ 	.word	0x00000002
        /*0030*/ 	.string	""
        /*0030*/ 	.string	"ptxas"
        /*0030*/ 	.string	"Cuda compilation tools, release 13.0, V13.0.88"
        /*0030*/ 	.string	"Build cuda_13.0.r13.0/compiler.36424714_0"
        /*0030*/ 	.string	"-arch sm_100 -m 64 "



//--------------------- .note.nv.cuinfo           --------------------------
	.section	.note.nv.cuinfo,"",@"SHT_NOTE"
	.sectionflags	@"SHF_NOTE_NV_CUINFO"
        /*0018*/ 	.short	0x0002
        /*001a*/ 	.short	0x0064
        /*001c*/ 	.short	0x0082
	.zero		2


//--------------------- .nv.info                  --------------------------
	.section	.nv.info,"",@"SHT_CUDA_INFO"
	.align	4


	//----- nvinfo : EIATTR_REGCOUNT
	.align		4
        /*0000*/ 	.byte	0x04, 0x2f
        /*0002*/ 	.short	(.L_12 - .L_11)
	.align		4
.L_11:
        /*0004*/ 	.word	index@(_Z20hill_climbing_kernelPfPcPKf)
        /*0008*/ 	.word	0x00000020


	//----- nvinfo : EIATTR_FRAME_SIZE
	.align		4
.L_12:
        /*000c*/ 	.byte	0x04, 0x11
        /*000e*/ 	.short	(.L_14 - .L_13)
	.align		4
.L_13:
        /*0010*/ 	.word	index@(_Z20hill_climbing_kernelPfPcPKf)
        /*0014*/ 	.word	0x00000038


	//----- nvinfo : EIATTR_MIN_STACK_SIZE
	.align		4
.L_14:
        /*0018*/ 	.byte	0x04, 0x12
        /*001a*/ 	.short	(.L_16 - .L_15)
	.align		4
.L_15:
        /*001c*/ 	.word	index@(_Z20hill_climbing_kernelPfPcPKf)
        /*0020*/ 	.word	0x00000038
.L_16:


//--------------------- .nv.compat                --------------------------
	.section	.nv.compat,"",@"SHT_CUDA_COMPAT_INFO"
	.align	4
        /*0000*/ 	.byte	0x02, 0x09, 0x00, 0x00, 0x02, 0x02, 0x01, 0x00, 0x02, 0x05, 0x05, 0x00, 0x03, 0x07, 0x01, 0x01
        /*0010*/ 	.byte	0x02, 0x03, 0x00, 0x00, 0x02, 0x06, 0x01, 0x00, 0x04, 0x0b, 0x08, 0x00, 0x09, 0x00, 0x00, 0x00
        /*0020*/ 	.byte	0x00, 0x00, 0x00, 0x00


//--------------------- .nv.info._Z20hill_climbing_kernelPfPcPKf --------------------------
	.section	.nv.info._Z20hill_climbing_kernelPfPcPKf,"",@"SHT_CUDA_INFO"
	.sectionflags	@""
	.align	4


	//----- nvinfo : EIATTR_CUDA_API_VERSION
	.align		4
        /*0000*/ 	.byte	0x04, 0x37
        /*0002*/ 	.short	(.L_18 - .L_17)
.L_17:
        /*0004*/ 	.word	0x00000082


	//----- nvinfo : EIATTR_KPARAM_INFO
	.align		4
.L_18:
        /*0008*/ 	.byte	0x04, 0x17
        /*000a*/ 	.short	(.L_20 - .L_19)
.L_19:
        /*000c*/ 	.word	0x00000000
        /*0010*/ 	.short	0x0002
        /*0012*/ 	.short	0x0010
        /*0014*/ 	.byte	0x00, 0xf5, 0x21, 0x00


	//----- nvinfo : EIATTR_KPARAM_INFO
	.align		4
.L_20:
        /*0018*/ 	.byte	0x04, 0x17
        /*001a*/ 	.short	(.L_22 - .L_21)
.L_21:
        /*001c*/ 	.word	0x00000000
        /*0020*/ 	.short	0x0001
        /*0022*/ 	.short	0x0008
        /*0024*/ 	.byte	0x00, 0xf5, 0x21, 0x00


	//----- nvinfo : EIATTR_KPARAM_INFO
	.align		4
.L_22:
        /*0028*/ 	.byte	0x04, 0x17
        /*002a*/ 	.short	(.L_24 - .L_23)
.L_23:
        /*002c*/ 	.word	0x00000000
        /*0030*/ 	.short	0x0000
        /*0032*/ 	.short	0x0000
        /*0034*/ 	.byte	0x00, 0xf5, 0x21, 0x00


	//----- nvinfo : EIATTR_SPARSE_MMA_MASK
	.align		4
.L_24:
        /*0038*/ 	.byte	0x03, 0x50
        /*003a*/ 	.short	0x0000


	//----- nvinfo : EIATTR_MAXREG_COUNT
	.align		4
        /*003c*/ 	.byte	0x03, 0x1b
        /*003e*/ 	.short	0x00ff


	//----- nvinfo : EIATTR_NUM_BARRIERS
	.align		4
        /*0040*/ 	.byte	0x02, 0x4c
        /*0042*/ 	.byte	0x01
	.zero		1


	//----- nvinfo : EIATTR_MERCURY_ISA_VERSION
	.align		4
        /*0044*/ 	.byte	0x03, 0x5f
        /*0046*/ 	.short	0x0101


	//----- nvinfo : EIATTR_VRC_CTA_INIT_COUNT
	.align		4
        /*0048*/ 	.byte	0x02, 0x4a
	.zero		1
	.zero		1


	//----- nvinfo : EIATTR_EXIT_INSTR_OFFSETS
	.align		4
        /*004c*/ 	.byte	0x04, 0x1c
        /*004e*/ 	.short	(.L_26 - .L_25)


	//   ....[0]....
.L_25:
        /*0050*/ 	.word	0x000032c0


	//   ....[1]....
        /*0054*/ 	.word	0x000033c0


	//   ....[2]....
        /*0058*/ 	.word	0x000034e0


	//----- nvinfo : EIATTR_CRS_STACK_SIZE
	.align		4
.L_26:
        /*005c*/ 	.byte	0x04, 0x1e
        /*005e*/ 	.short	(.L_28 - .L_27)
.L_27:
        /*0060*/ 	.word	0x00000000


	//----- nvinfo : EIATTR_CBANK_PARAM_SIZE
	.align		4
.L_28:
        /*0064*/ 	.byte	0x03, 0x19
        /*0066*/ 	.short	0x0018


	//----- nvinfo : EIATTR_PARAM_CBANK
	.align		4
        /*0068*/ 	.byte	0x04, 0x0a
        /*006a*/ 	.short	(.L_30 - .L_29)
	.align		4
.L_29:
        /*006c*/ 	.word	index@(.nv.constant0._Z20hill_climbing_kernelPfPcPKf)
        /*0070*/ 	.short	0x0380
        /*0072*/ 	.short	0x0018


	//----- nvinfo : EIATTR_SW_WAR
	.align		4
.L_30:
        /*0074*/ 	.byte	0x04, 0x36
        /*0076*/ 	.short	(.L_32 - .L_31)
.L_31:
        /*0078*/ 	.word	0x00000008
.L_32:


//--------------------- .nv.callgraph             --------------------------
	.section	.nv.callgraph,"",@"SHT_CUDA_CALLGRAPH"
	.align	4
	.sectionentsize	8
	.align		4
        /*0000*/ 	.word	0x00000000
	.align		4
        /*0004*/ 	.word	0xffffffff
	.align		4
        /*0008*/ 	.word	0x00000000
	.align		4
        /*000c*/ 	.word	0xfffffffe
	.align		4
        /*0010*/ 	.word	0x00000000
	.align		4
        /*0014*/ 	.word	0xfffffffd
	.align		4
        /*0018*/ 	.word	0x00000000
	.align		4
        /*001c*/ 	.word	0xfffffffc


//--------------------- .nv.constant4             --------------------------
	.section	.nv.constant4,"a",@progbits
	.align	8
	.align		8
.nv.constant4:
        /*0000*/ 	.dword	precalc_xorwow_matrix
	.align		8
        /*0008*/ 	.dword	precalc_xorwow_offset_matrix
	.align		8
        /*0010*/ 	.dword	mrg32k3aM1
	.align		8
        /*0018*/ 	.dword	mrg32k3aM2
	.align		8
        /*0020*/ 	.dword	mrg32k3aM1SubSeq
	.align		8
        /*0028*/ 	.dword	mrg32k3aM2SubSeq
	.align		8
        /*0030*/ 	.dword	mrg32k3aM1Seq
	.align		8
        /*0038*/ 	.dword	mrg32k3aM2Seq


//--------------------- .nv.constant3             --------------------------
	.section	.nv.constant3,"a",@progbits
	.align	8
.nv.constant3:
	.type		__cr_lgamma_table,@object
	.size		__cr_lgamma_table,(d_ciphertext - __cr_lgamma_table)
__cr_lgamma_table:
        /*0000*/ 	.byte	0x00, 0x00, 0x00, 0x00, 0x00, 0x00, 0x00, 0x00, 0x00, 0x00, 0x00, 0x00, 0x00, 0x00, 0x00, 0x00
        /*0010*/ 	.byte	0xef, 0x39, 0xfa, 0xfe, 0x42, 0x2e, 0xe6, 0x3f, 0x02, 0x20, 0x2a, 0xfa, 0x0b, 0xab, 0xfc, 0x3f
        /*0020*/ 	.byte	0xf9, 0x2c, 0x92, 0x7c, 0xa7, 0x6c, 0x09, 0x40, 0xc9, 0x79, 0x44, 0x3c, 0x64, 0x26, 0x13, 0x40
        /*0030*/ 	.byte	0xca, 0x01, 0xcf, 0x3a, 0x27, 0x51, 0x1a, 0x40, 0x30, 0xcc, 0x2d, 0xf3, 0xe1, 0x0c, 0x21, 0x40
        /*0040*/ 	.byte	0x0d, 0xb7, 0xfc, 0x82, 0x8e, 0x35, 0x25, 0x40
	.type		d_ciphertext,@object
	.size		d_ciphertext,(d_cipher_len - d_ciphertext)
d_ciphertext:
	.zero		10000
	.type		d_cipher_len,@object
	.size		d_cipher_len,(.L_10 - d_cipher_len)
d_cipher_len:
	.zero		4
.L_10:


//--------------------- .text._Z20hill_climbing_kernelPfPcPKf --------------------------
	.section	.text._Z20hill_climbing_kernelPfPcPKf,"ax",@progbits
	.align	128
        .global         _Z20hill_climbing_kernelPfPcPKf
        .type           _Z20hill_climbing_kernelPfPcPKf,@function
        .size           _Z20hill_climbing_kernelPfPcPKf,(.L_x_33 - _Z20hill_climbing_kernelPfPcPKf)
        .other          _Z20hill_climbing_kernelPfPcPKf,@"STO_CUDA_ENTRY STV_DEFAULT"
_Z20hill_climbing_kernelPfPcPKf:
.text._Z20hill_climbing_kernelPfPcPKf:
[----:B------:R-:W0:Y:S01]  /*0000*/  LDC R1, c[0x0][0x37c] ;  /* 0x0000df00ff017b82 */ /* 0x000e220000000800 */
[----:B------:R-:W1:Y:S07]  /*0010*/  S2R R9, SR_TID.X ;  /* 0x0000000000097919 */ /* 0x000e6e0000002100 */
[----:B------:R-:W1:Y:S01]  /*0020*/  S2UR UR4, SR_CTAID.X ;  /* 0x00000000000479c3 */ /* 0x000e620000002500 */
[----:B0-----:R-:W-:Y:S01]  /*0030*/  VIADD R1, R1, 0xffffffc8 ;  /* 0xffffffc801017836 */ /* 0x001fe20000000000 */
[----:B------:R-:W0:Y:S06]  /*0040*/  LDCU.64 UR6, c[0x0][0x358] ;  /* 0x00006b00ff0677ac */ /* 0x000e2c0008000a00 */
[----:B------:R-:W1:Y:S02]  /*0050*/  LDC R0, c[0x0][0x360] ;  /* 0x0000d800ff007b82 */ /* 0x000e640000000800 */
[----:B-1----:R-:W-:Y:S01]  /*0060*/  IMAD R9, R0, UR4, R9 ;  /* 0x0000000400097c24 */ /* 0x002fe2000f8e0209 */
[----:B------:R-:W-:Y:S01]  /*0070*/  CS2R R2, SR_CLOCKLO ;  /* 0x0000000000027805 */ /* 0x000fe20000015000 */
[----:B------:R-:W-:-:S02]  /*0080*/  IMAD.MOV.U32 R4, RZ, RZ, 0x6261 ;  /* 0x00006261ff047424 */ /* 0x000fc400078e00ff */
[----:B------:R-:W-:Y:S02]  /*0090*/  HFMA2 R7, -RZ, RZ, 0, 4524 ;  /* 0x00006c6bff077431 */ /* 0x000fe400000001ff */
[----:B------:R-:W-:Y:S01]  /*00a0*/  IMAD.MOV.U32 R0, RZ, RZ, 0x6463 ;  /* 0x00006463ff007424 */ /* 0x000fe200078e00ff */
[----:B------:R-:W-:Y:S01]  /*00b0*/  MOV R12, 0x7a79 ;  /* 0x00007a79000c7802 */ /* 0x000fe20000000f00 */
[----:B------:R-:W-:Y:S01]  /*00c0*/  IMAD.MOV.U32 R10, RZ, RZ, 0x7271 ;  /* 0x00007271ff0a7424 */ /* 0x000fe200078e00ff */
[----:B------:R-:W-:Y:S01]  /*00d0*/  UMOV UR4, 0x64f0c9 ;  /* 0x0064f0c900047882 */ /* 0x000fe20000000000 */
[----:B------:R-:W-:Y:S01]  /*00e0*/  IMAD.MOV.U32 R8, RZ, RZ, 0x7473 ;  /* 0x00007473ff087424 */ /* 0x000fe200078e00ff */
[----:B------:R-:W-:Y:S01]  /*00f0*/  PRMT R4, R4, 0x5410, R0 ;  /* 0x0000541004047816 */ /* 0x000fe20000000000 */
[----:B------:R-:W-:Y:S01]  /*0100*/  IMAD.MOV.U32 R5, RZ, RZ, 0x6665 ;  /* 0x00006665ff057424 */ /* 0x000fe200078e00ff */
[----:B------:R-:W-:Y:S01]  /*0110*/  STL.U16 [R1+0x18], R12 ;  /* 0x0000180c01007387 */ /* 0x000fe20000100400 */
[----:B------:R-:W-:Y:S01]  /*0120*/  IMAD.MOV.U32 R0, RZ, RZ, 0x6867 ;  /* 0x00006867ff007424 */ /* 0x000fe200078e00ff */
[----:B------:R-:W-:Y:S01]  /*0130*/  PRMT R10, R10, 0x5410, R8 ;  /* 0x000054100a0a7816 */ /* 0x000fe20000000008 */
[----:B------:R-:W-:-:S02]  /*0140*/  IMAD.MOV.U32 R6, RZ, RZ, 0x6a69 ;  /* 0x00006a69ff067424 */ /* 0x000fc400078e00ff */
[----:B------:R-:W-:Y:S01]  /*0150*/  IMAD.MOV.U32 R11, RZ, RZ, 0x7675 ;  /* 0x00007675ff0b7424 */ /* 0x000fe200078e00ff */
[----:B------:R-:W-:Y:S01]  /*0160*/  PRMT R5, R5, 0x5410, R0 ;  /* 0x0000541005057816 */ /* 0x000fe20000000000 */
[----:B------:R-:W-:Y:S01]  /*0170*/  IMAD.MOV.U32 R8, RZ, RZ, 0x7877 ;  /* 0x00007877ff087424 */ /* 0x000fe200078e00ff */
[----:B------:R-:W-:Y:S01]  /*0180*/  PRMT R6, R6, 0x5410, R7 ;  /* 0x0000541006067816 */ /* 0x000fe20000000007 */
[----:B------:R-:W-:Y:S02]  /*0190*/  IMAD.MOV.U32 R7, RZ, RZ, 0x6e6d ;  /* 0x00006e6dff077424 */ /* 0x000fe400078e00ff */
[----:B------:R-:W-:Y:S01]  /*01a0*/  IMAD.MOV.U32 R0, RZ, RZ, 0x706f ;  /* 0x0000706fff007424 */ /* 0x000fe200078e00ff */
[----:B------:R-:W-:Y:S01]  /*01b0*/  PRMT R11, R11, 0x5410, R8 ;  /* 0x000054100b0b7816 */ /* 0x000fe20000000008 */
[----:B------:R1:W-:Y:S03]  /*01c0*/  STL.64 [R1], R4 ;  /* 0x0000000401007387 */ /* 0x0003e60000100a00 */
[----:B------:R-:W-:Y:S01]  /*01d0*/  PRMT R7, R7, 0x5410, R0 ;  /* 0x0000541007077816 */ /* 0x000fe20000000000 */
[----:B------:R-:W-:Y:S01]  /*01e0*/  STL.64 [R1+0x10], R10 ;  /* 0x0000100a01007387 */ /* 0x000fe20000100a00 */
[----:B------:R-:W-:-:S03]  /*01f0*/  IADD3 R0, P0, PT, R9, R2, RZ ;  /* 0x0000000209007210 */ /* 0x000fc60007f1e0ff */
[----:B------:R2:W-:Y:S01]  /*0200*/  STL.64 [R1+0x8], R6 ;  /* 0x0000080601007387 */ /* 0x0005e20000100a00 */
[----:B------:R-:W-:Y:S02]  /*0210*/  LEA.HI.X.SX32 R2, R9, R3, 0x1, P0 ;  /* 0x0000000309027211 */ /* 0x000fe400000f0eff */
[----:B------:R-:W-:Y:S02]  /*0220*/  LOP3.LUT R0, R0, 0xaad26b49, RZ, 0x3c, !PT ;  /* 0xaad26b4900007812 */ /* 0x000fe400078e3cff */
[----:B------:R-:W-:-:S03]  /*0230*/  LOP3.LUT R2, R2, 0xf7dcefdd, RZ, 0x3c, !PT ;  /* 0xf7dcefdd02027812 */ /* 0x000fc600078e3cff */
[----:B------:R-:W-:Y:S02]  /*0240*/  IMAD R3, R0, 0x4182bed5, RZ ;  /* 0x4182bed500037824 */ /* 0x000fe400078e02ff */
[C---:B------:R-:W-:Y:S02]  /*0250*/  IMAD R8, R2.reuse, -0x658354e5, RZ ;  /* 0x9a7cab1b02087824 */ /* 0x040fe400078e02ff */
[----:B------:R-:W-:Y:S01]  /*0260*/  IMAD R9, R2, -0x658354e5, R3 ;  /* 0x9a7cab1b02097824 */ /* 0x000fe200078e0203 */
[C---:B------:R-:W-:Y:S01]  /*0270*/  LOP3.LUT R2, R3.reuse, 0x159a55e5, RZ, 0x3c, !PT ;  /* 0x159a55e503027812 */ /* 0x040fe200078e3cff */
[C---:B------:R-:W-:Y:S01]  /*0280*/  VIADD R0, R3.reuse, 0x583f19 ;  /* 0x00583f1903007836 */ /* 0x040fe20000000000 */
[----:B-1----:R-:W-:Y:S01]  /*0290*/  LOP3.LUT R4, R8, 0x5491333, RZ, 0x3c, !PT ;  /* 0x0549133308047812 */ /* 0x002fe200078e3cff */
[----:B------:R-:W-:Y:S02]  /*02a0*/  VIADD R3, R3, 0x75bcd15 ;  /* 0x075bcd1503037836 */ /* 0x000fe40000000000 */
[----:B------:R-:W-:-:S02]  /*02b0*/  VIADD R5, R9, 0x912ef1 ;  /* 0x00912ef109057836 */ /* 0x000fc40000000000 */
[----:B0-2---:R-:W-:-:S07]  /*02c0*/  VIADD R7, R8, 0x1f123bb5 ;  /* 0x1f123bb508077836 */ /* 0x005fce0000000000 */
.L_x_0:
[----:B0-----:R-:W-:Y:S02]  /*02d0*/  SHF.R.U32.HI R6, RZ, 0x2, R3 ;  /* 0x00000002ff067819 */ /* 0x001fe40000011603 */
[----:B------:R-:W-:Y:S02]  /*02e0*/  SHF.R.U32.HI R9, RZ, 0x2, R2 ;  /* 0x00000002ff097819 */ /* 0x000fe40000011602 */
[----:B------:R-:W-:Y:S01]  /*02f0*/  LOP3.LUT R6, R6, R3, RZ, 0x3c, !PT ;  /* 0x0000000306067212 */ /* 0x000fe200078e3cff */
[----:B------:R-:W-:Y:S01]  /*0300*/  IMAD.SHL.U32 R3, R0, 0x10, RZ ;  /* 0x0000001000037824 */ /* 0x000fe200078e00ff */
[----:B------:R-:W-:-:S03]  /*0310*/  LOP3.LUT R9, R9, R2, RZ, 0x3c, !PT ;  /* 0x0000000209097212 */ /* 0x000fc600078e3cff */
[----:B------:R-:W-:-:S05]  /*0320*/  IMAD.SHL.U32 R8, R6, 0x2, RZ ;  /* 0x0000000206087824 */ /* 0x000fca00078e00ff */
[----:B------:R-:W-:-:S04]  /*0330*/  LOP3.LUT R3, R0, R3, R8, 0x96, !PT ;  /* 0x0000000300037212 */ /* 0x000fc800078e9608 */
[----:B------:R-:W-:Y:S01]  /*0340*/  LOP3.LUT R11, R3, R6, RZ, 0x3c, !PT ;  /* 0x00000006030b7212 */ /* 0x000fe200078e3cff */
[----:B------:R-:W-:Y:S01]  /*0350*/  VIADD R6, R5, 0xffd3c1d8 ;  /* 0xffd3c1d805067836 */ /* 0x000fe20000000000 */
[----:B------:R-:W-:-:S03]  /*0360*/  SHF.L.U32 R3, R9, 0x1, RZ ;  /* 0x0000000109037819 */ /* 0x000fc600000006ff */
[----:B------:R-:W-:-:S05]  /*0370*/  IMAD.SHL.U32 R2, R11, 0x10, RZ ;  /* 0x000000100b027824 */ /* 0x000fca00078e00ff */
[----:B------:R-:W-:-:S04]  /*0380*/  LOP3.LUT R2, R9, R3, R2, 0x96, !PT ;  /* 0x0000000309027212 */ /* 0x000fc800078e9602 */
[----:B------:R-:W-:Y:S02]  /*0390*/  LOP3.LUT R9, R2, R11, RZ, 0x3c, !PT ;  /* 0x0000000b02097212 */ /* 0x000fe400078e3cff */
[C---:B------:R-:W-:Y:S02]  /*03a0*/  IADD3 R2, PT, PT, R6.reuse, 0x587c5, R11 ;  /* 0x000587c506027810 */ /* 0x040fe40007ffe00b */
[----:B------:R-:W-:-:S03]  /*03b0*/  IADD3 R8, PT, PT, R6, 0xb0f8a, R9 ;  /* 0x000b0f8a06087810 */ /* 0x000fc60007ffe009 */
[----:B------:R-:W-:-:S04]  /*03c0*/  IMAD.HI.U32 R3, R2, 0x4ec4ec4f, RZ ;  /* 0x4ec4ec4f02037827 */ /* 0x000fc800078e00ff */
[----:B------:R-:W-:Y:S01]  /*03d0*/  IMAD.HI.U32 R10, R8, 0x4ec4ec4f, RZ ;  /* 0x4ec4ec4f080a7827 */ /* 0x000fe200078e00ff */
[----:B------:R-:W-:-:S04]  /*03e0*/  SHF.R.U32.HI R3, RZ, 0x3, R3 ;  /* 0x00000003ff037819 */ /* 0x000fc80000011603 */
[----:B------:R-:W-:Y:S01]  /*03f0*/  SHF.R.U32.HI R13, RZ, 0x3, R10 ;  /* 0x00000003ff0d7819 */ /* 0x000fe2000001160a */
[----:B------:R-:W-:-:S04]  /*0400*/  IMAD R2, R3, -0x1a, R2 ;  /* 0xffffffe603027824 */ /* 0x000fc800078e0202 */
[----:B------:R-:W-:-:S05]  /*0410*/  IMAD R3, R13, -0x1a, R8 ;  /* 0xffffffe60d037824 */ /* 0x000fca00078e0208 */
[----:B------:R-:W-:-:S13]  /*0420*/  ISETP.NE.AND P0, PT, R2, R3, PT ;  /* 0x000000030200720c */ /* 0x000fda0003f05270 */
[C---:B------:R-:W-:Y:S02]  /*0430*/  @P0 IMAD.IADD R8, R1.reuse, 0x1, R3 ;  /* 0x0000000101080824 */ /* 0x040fe400078e0203 */
[----:B------:R-:W-:-:S03]  /*0440*/  @P0 IMAD.IADD R15, R1, 0x1, R2 ;  /* 0x00000001010f0824 */ /* 0x000fc600078e0202 */
[----:B------:R-:W2:Y:S04]  /*0450*/  @P0 LDL.U8 R10, [R8] ;  /* 0x00000000080a0983 */ /* 0x000ea80000100000 */
[----:B------:R-:W3:Y:S01]  /*0460*/  @P0 LDL.U8 R17, [R15] ;  /* 0x000000000f110983 */ /* 0x000ee20000100000 */
[----:B------:R-:W-:Y:S01]  /*0470*/  SHF.R.U32.HI R2, RZ, 0x2, R7 ;  /* 0x00000002ff027819 */ /* 0x000fe20000011607 */
[----:B------:R-:W-:-:S03]  /*0480*/  IMAD.SHL.U32 R12, R9, 0x10, RZ ;  /* 0x00000010090c7824 */ /* 0x000fc600078e00ff */
[----:B------:R-:W-:Y:S02]  /*0490*/  LOP3.LUT R2, R2, R7, RZ, 0x3c, !PT ;  /* 0x0000000702027212 */ /* 0x000fe400078e3cff */
[----:B------:R-:W-:-:S03]  /*04a0*/  SHF.R.U32.HI R7, RZ, 0x2, R4 ;  /* 0x00000002ff077819 */ /* 0x000fc60000011604 */
[----:B------:R-:W-:Y:S01]  /*04b0*/  IMAD.SHL.U32 R3, R2, 0x2, RZ ;  /* 0x0000000202037824 */ /* 0x000fe200078e00ff */
[----:B------:R-:W-:-:S04]  /*04c0*/  LOP3.LUT R7, R7, R4, RZ, 0x3c, !PT ;  /* 0x0000000407077212 */ /* 0x000fc800078e3cff */
[----:B------:R-:W-:-:S04]  /*04d0*/  LOP3.LUT R3, R9, R12, R3, 0x96, !PT ;  /* 0x0000000c09037212 */ /* 0x000fc800078e9603 */
[----:B------:R-:W-:Y:S02]  /*04e0*/  LOP3.LUT R13, R3, R2, RZ, 0x3c, !PT ;  /* 0x00000002030d7212 */ /* 0x000fe400078e3cff */
        /* <DEDUP_REMOVED lines=14> */
[----:B------:R-:W-:Y:S01]  /*05d0*/  @P1 IMAD.IADD R14, R1, 0x1, R2 ;  /* 0x00000001010e1824 */ /* 0x000fe200078e0202 */
[----:B--2---:R-:W-:Y:S04]  /*05e0*/  @P0 STL.U8 [R15], R10 ;  /* 0x0000000a0f000387 */ /* 0x004fe80000100000 */
[----:B---3--:R0:W-:Y:S04]  /*05f0*/  @P0 STL.U8 [R8], R17 ;  /* 0x0000001108000387 */ /* 0x0081e80000100000 */
[----:B------:R-:W2:Y:S04]  /*0600*/  @P1 LDL.U8 R19, [R12] ;  /* 0x000000000c131983 */ /* 0x000ea80000100000 */
[----:B------:R-:W3:Y:S01]  /*0610*/  @P1 LDL.U8 R21, [R14] ;  /* 0x000000000e151983 */ /* 0x000ee20000100000 */
[----:B------:R-:W-:-:S02]  /*0620*/  SHF.R.U32.HI R7, RZ, 0x2, R0 ;  /* 0x00000002ff077819 */ /* 0x000fc40000011600 */
[----:B------:R-:W-:Y:S02]  /*0630*/  SHF.R.U32.HI R4, RZ, 0x2, R11 ;  /* 0x00000002ff047819 */ /* 0x000fe4000001160b */
[----:B------:R-:W-:Y:S01]  /*0640*/  LOP3.LUT R7, R7, R0, RZ, 0x3c, !PT ;  /* 0x0000000007077212 */ /* 0x000fe200078e3cff */
[----:B------:R-:W-:Y:S01]  /*0650*/  IMAD.SHL.U32 R0, R3, 0x10, RZ ;  /* 0x0000001003007824 */ /* 0x000fe200078e00ff */
[----:B------:R-:W-:-:S03]  /*0660*/  LOP3.LUT R4, R4, R11, RZ, 0x3c, !PT ;  /* 0x0000000b04047212 */ /* 0x000fc600078e3cff */
[----:B------:R-:W-:-:S05]  /*0670*/  IMAD.SHL.U32 R2, R7, 0x2, RZ ;  /* 0x0000000207027824 */ /* 0x000fca00078e00ff */
[----:B------:R-:W-:Y:S01]  /*0680*/  LOP3.LUT R2, R3, R0, R2, 0x96, !PT ;  /* 0x0000000003027212 */ /* 0x000fe200078e9602 */
[----:B------:R-:W-:-:S03]  /*0690*/  IMAD.SHL.U32 R0, R4, 0x2, RZ ;  /* 0x0000000204007824 */ /* 0x000fc600078e00ff */
[----:B------:R-:W-:-:S04]  /*06a0*/  LOP3.LUT R2, R2, R7, RZ, 0x3c, !PT ;  /* 0x0000000702027212 */ /* 0x000fc800078e3cff */
[----:B------:R-:W-:-:S04]  /*06b0*/  SHF.L.U32 R7, R2, 0x4, RZ ;  /* 0x0000000402077819 */ /* 0x000fc800000006ff */
[----:B------:R-:W-:Y:S02]  /*06c0*/  LOP3.LUT R7, R4, R0, R7, 0x96, !PT ;  /* 0x0000000004077212 */ /* 0x000fe400078e9607 */
[----:B------:R-:W-:Y:S02]  /*06d0*/  IADD3 R0, PT, PT, R6, 0x1ba6d9, R2 ;  /* 0x001ba6d906007810 */ /* 0x000fe40007ffe002 */
[----:B------:R-:W-:-:S03]  /*06e0*/  LOP3.LUT R7, R7, R2, RZ, 0x3c, !PT ;  /* 0x0000000207077212 */ /* 0x000fc600078e3cff */
[----:B------:R-:W-:Y:S01]  /*06f0*/  IMAD.HI.U32 R4, R0, 0x4ec4ec4f, RZ ;  /* 0x4ec4ec4f00047827 */ /* 0x000fe200078e00ff */
[----:B0-----:R-:W-:-:S04]  /*0700*/  IADD3 R8, PT, PT, R6, 0x212e9e, R7 ;  /* 0x00212e9e06087810 */ /* 0x001fc80007ffe007 */
[----:B------:R-:W-:Y:S01]  /*0710*/  SHF.R.U32.HI R11, RZ, 0x3, R4 ;  /* 0x00000003ff0b7819 */ /* 0x000fe20000011604 */
[----:B------:R-:W-:-:S04]  /*0720*/  IMAD.HI.U32 R10, R8, 0x4ec4ec4f, RZ ;  /* 0x4ec4ec4f080a7827 */ /* 0x000fc800078e00ff */
[----:B------:R-:W-:Y:S01]  /*0730*/  IMAD R0, R11, -0x1a, R0 ;  /* 0xffffffe60b007824 */ /* 0x000fe200078e0200 */
[----:B------:R-:W-:-:S05]  /*0740*/  SHF.R.U32.HI R15, RZ, 0x3, R10 ;  /* 0x00000003ff0f7819 */ /* 0x000fca000001160a */
        /* <DEDUP_REMOVED lines=8> */
[----:B------:R-:W-:Y:S01]  /*07d0*/  SHF.R.U32.HI R0, RZ, 0x2, R9 ;  /* 0x00000002ff007819 */ /* 0x000fe20000011609 */
[----:B------:R-:W-:Y:S01]  /*07e0*/  IMAD.SHL.U32 R4, R7, 0x10, RZ ;  /* 0x0000001007047824 */ /* 0x000fe200078e00ff */
[----:B------:R-:W-:-:S02]  /*07f0*/  SHF.R.U32.HI R16, RZ, 0x2, R13 ;  /* 0x00000002ff107819 */ /* 0x000fc4000001160d */
[----:B------:R-:W-:Y:S02]  /*0800*/  LOP3.LUT R0, R0, R9, RZ, 0x3c, !PT ;  /* 0x0000000900007212 */ /* 0x000fe400078e3cff */
[----:B------:R-:W-:-:S03]  /*0810*/  LOP3.LUT R16, R16, R13, RZ, 0x3c, !PT ;  /* 0x0000000d10107212 */ /* 0x000fc600078e3cff */
[----:B------:R-:W-:-:S05]  /*0820*/  IMAD.SHL.U32 R9, R0, 0x2, RZ ;  /* 0x0000000200097824 */ /* 0x000fca00078e00ff */
[----:B------:R-:W-:-:S04]  /*0830*/  LOP3.LUT R9, R7, R4, R9, 0x96, !PT ;  /* 0x0000000407097212 */ /* 0x000fc800078e9609 */
[----:B------:R-:W-:Y:S01]  /*0840*/  LOP3.LUT R4, R9, R0, RZ, 0x3c, !PT ;  /* 0x0000000009047212 */ /* 0x000fe200078e3cff */
[----:B------:R-:W-:-:S03]  /*0850*/  IMAD.SHL.U32 R0, R16, 0x2, RZ ;  /* 0x0000000210007824 */ /* 0x000fc600078e00ff */
[----:B------:R-:W-:Y:S01]  /*0860*/  IADD3 R6, PT, PT, R6, 0x26b663, R4 ;  /* 0x0026b66306067810 */ /* 0x000fe20007ffe004 */
[----:B------:R-:W-:-:S05]  /*0870*/  IMAD.SHL.U32 R9, R4, 0x10, RZ ;  /* 0x0000001004097824 */ /* 0x000fca00078e00ff */
[----:B------:R-:W-:Y:S02]  /*0880*/  LOP3.LUT R13, R16, R0, R9, 0x96, !PT ;  /* 0x00000000100d7212 */ /* 0x000fe400078e9609 */
[----:B------:R-:W-:Y:S01]  /*0890*/  MOV R9, R5 ;  /* 0x0000000500097202 */ /* 0x000fe20000000f00 */
[----:B------:R-:W-:Y:S01]  /*08a0*/  IMAD.HI.U32 R5, R6, 0x4ec4ec4f, RZ ;  /* 0x4ec4ec4f06057827 */ /* 0x000fe200078e00ff */
[----:B------:R-:W-:-:S04]  /*08b0*/  LOP3.LUT R0, R13, R4, RZ, 0x3c, !PT ;  /* 0x000000040d007212 */ /* 0x000fc800078e3cff */
[----:B------:R-:W-:Y:S01]  /*08c0*/  SHF.R.U32.HI R5, RZ, 0x3, R5 ;  /* 0x00000003ff057819 */ /* 0x000fe20000011605 */
[----:B0-----:R-:W-:-:S04]  /*08d0*/  IMAD.IADD R12, R9, 0x1, R0 ;  /* 0x00000001090c7824 */ /* 0x001fc800078e0200 */
[----:B------:R-:W-:-:S04]  /*08e0*/  IMAD.HI.U32 R13, R12, 0x4ec4ec4f, RZ ;  /* 0x4ec4ec4f0c0d7827 */ /* 0x000fc800078e00ff */
[----:B------:R-:W-:Y:S01]  /*08f0*/  IMAD R6, R5, -0x1a, R6 ;  /* 0xffffffe605067824 */ /* 0x000fe200078e0206 */
[----:B------:R-:W-:-:S05]  /*0900*/  SHF.R.U32.HI R13, RZ, 0x3, R13 ;  /* 0x00000003ff0d7819 */ /* 0x000fca000001160d */
[----:B------:R-:W-:-:S05]  /*0910*/  IMAD R5, R13, -0x1a, R12 ;  /* 0xffffffe60d057824 */ /* 0x000fca00078e020c */
[----:B------:R-:W-:-:S13]  /*0920*/  ISETP.NE.AND P1, PT, R6, R5, PT ;  /* 0x000000050600720c */ /* 0x000fda0003f25270 */
[C---:B------:R-:W-:Y:S02]  /*0930*/  @P1 IMAD.IADD R13, R1.reuse, 0x1, R5 ;  /* 0x00000001010d1824 */ /* 0x040fe400078e0205 */
[----:B------:R-:W-:Y:S01]  /*0940*/  @P1 IMAD.IADD R17, R1, 0x1, R6 ;  /* 0x0000000101111824 */ /* 0x000fe200078e0206 */
[----:B--2---:R0:W-:Y:S04]  /*0950*/  @P0 STL.U8 [R10], R15 ;  /* 0x0000000f0a000387 */ /* 0x0041e80000100000 */
[----:B---3--:R0:W-:Y:S04]  /*0960*/  @P0 STL.U8 [R8], R11 ;  /* 0x0000000b08000387 */ /* 0x0081e80000100000 */
[----:B------:R-:W2:Y:S04]  /*0970*/  @P1 LDL.U8 R12, [R13] ;  /* 0x000000000d0c1983 */ /* 0x000ea80000100000 */
[----:B------:R-:W3:Y:S01]  /*0980*/  @P1 LDL.U8 R6, [R17] ;  /* 0x0000000011061983 */ /* 0x000ee20000100000 */
[----:B------:R-:W-:Y:S01]  /*0990*/  UIADD3 UR4, UPT, UPT, UR4, 0x2c3e28, URZ ;  /* 0x002c3e2804047890 */ /* 0x000fe2000fffe0ff */
[----:B------:R-:W-:-:S03]  /*09a0*/  VIADD R5, R9, 0x2c3e28 ;  /* 0x002c3e2809057836 */ /* 0x000fc60000000000 */
[----:B------:R-:W-:Y:S01]  /*09b0*/  UISETP.NE.AND UP0, UPT, UR4, 0x2b99a3d9, UPT ;  /* 0x2b99a3d90400788c */ /* 0x000fe2000bf05270 */
[----:B--2---:R0:W-:Y:S04]  /*09c0*/  @P1 STL.U8 [R17], R12 ;  /* 0x0000000c11001387 */ /* 0x0041e80000100000 */
[----:B---3--:R0:W-:Y:S04]  /*09d0*/  @P1 STL.U8 [R13], R6 ;  /* 0x000000060d001387 */ /* 0x0081e80000100000 */
[----:B------:R-:W-:Y:S05]  /*09e0*/  BRA.U UP0, `(.L_x_0) ;  /* 0xfffffff900387547 */ /* 0x000fea000b83ffff */
[----:B------:R-:W1:Y:S01]  /*09f0*/  LDCU UR10, c[0x3][0x2758] ;  /* 0x00c4eb00ff0a77ac */ /* 0x000e620008000800 */
[----:B------:R-:W-:Y:S01]  /*0a00*/  IMAD.MOV.U32 R5, RZ, RZ, RZ ;  /* 0x000000ffff057224 */ /* 0x000fe200078e00ff */
[----:B-1----:R-:W-:Y:S02]  /*0a10*/  UISETP.GE.AND UP0, UPT, UR10, 0x4, UPT ;  /* 0x000000040a00788c */ /* 0x002fe4000bf06270 */
[----:B------:R-:W-:-:S07]  /*0a20*/  UIADD3 UR4, UPT, UPT, UR10, -0x3, URZ ;  /* 0xfffffffd0a047890 */ /* 0x000fce000fffe0ff */
[----:B------:R-:W-:Y:S05]  /*0a30*/  BRA.U !UP0, `(.L_x_1) ;  /* 0x0000000908747547 */ /* 0x000fea000b800000 */
[----:B------:R-:W-:Y:S01]  /*0a40*/  UISETP.GE.U32.AND UP0, UPT, UR10, 0x7, UPT ;  /* 0x000000070a00788c */ /* 0x000fe2000bf06070 */
[----:B0-----:R-:W-:Y:S01]  /*0a50*/  HFMA2 R11, -RZ, RZ, 0, 0 ;  /* 0x00000000ff0b7431 */ /* 0x001fe200000001ff */
[----:B------:R-:W-:Y:S01]  /*0a60*/  ULOP3.LUT UR5, UR4, 0x3, URZ, 0xc0, !UPT ;  /* 0x0000000304057892 */ /* 0x000fe2000f8ec0ff */
[----:B------:R-:W-:-:S03]  /*0a70*/  IMAD.MOV.U32 R5, RZ, RZ, RZ ;  /* 0x000000ffff057224 */ /* 0x000fc600078e00ff */
[----:B------:R-:W-:-:S03]  /*0a80*/  UISETP.NE.AND UP1, UPT, UR5, URZ, UPT ;  /* 0x000000ff0500728c */ /* 0x000fc6000bf25270 */
[----:B------:R-:W-:Y:S08]  /*0a90*/  BRA.U !UP0, `(.L_x_2) ;  /* 0x0000000508507547 */ /* 0x000ff0000b800000 */
[----:B------:R-:W0:Y:S01]  /*0aa0*/  LDC.U8 R5, c[0x3][0x48] ;  /* 0x00c01200ff057b82 */ /* 0x000e220000000000 */
[----:B------:R-:W1:Y:S07]  /*0ab0*/  LDCU.64 UR12, c[0x0][0x390] ;  /* 0x00007200ff0c77ac */ /* 0x000e6e0008000a00 */
[----:B------:R-:W2:Y:S08]  /*0ac0*/  LDC.S8 R6, c[0x3][0x49] ;  /* 0x00c01240ff067b82 */ /* 0x000eb00000000200 */
[----:B------:R-:W3:Y:S01]  /*0ad0*/  LDC.S8 R8, c[0x3][0x4a] ;  /* 0x00c01280ff087b82 */ /* 0x000ee20000000200 */
[----:B0-----:R-:W-:-:S05]  /*0ae0*/  PRMT R10, R5, 0x8880, RZ ;  /* 0x00008880050a7816 */ /* 0x001fca00000000ff */
[C---:B------:R-:W-:Y:S02]  /*0af0*/  IMAD.IADD R10, R1.reuse, 0x1, R10 ;  /* 0x00000001010a7824 */ /* 0x040fe400078e020a */
[----:B--2---:R-:W-:-:S03]  /*0b00*/  IMAD.IADD R6, R1, 0x1, R6 ;  /* 0x0000000101067824 */ /* 0x004fc600078e0206 */
[----:B------:R0:W5:Y:S04]  /*0b10*/  LDL.U8 R22, [R10+-0x61] ;  /* 0xffff9f000a167983 */ /* 0x0001680000100000 */
[----:B------:R0:W5:Y:S01]  /*0b20*/  LDL.U8 R21, [R6+-0x61] ;  /* 0xffff9f0006157983 */ /* 0x0001620000100000 */
[----:B---3--:R-:W-:-:S05]  /*0b30*/  IMAD.IADD R8, R1, 0x1, R8 ;  /* 0x0000000101087824 */ /* 0x008fca00078e0208 */
[----:B------:R0:W5:Y:S01]  /*0b40*/  LDL.U8 R20, [R8+-0x61] ;  /* 0xffff9f0008147983 */ /* 0x0001620000100000 */
[----:B------:R-:W-:Y:S01]  /*0b50*/  ULOP3.LUT UR8, UR4, 0x7ffffffc, URZ, 0xc0, !UPT ;  /* 0x7ffffffc04087892 */ /* 0x000fe2000f8ec0ff */
[----:B------:R-:W-:Y:S01]  /*0b60*/  IMAD.MOV.U32 R23, RZ, RZ, 0x4e ;  /* 0x0000004eff177424 */ /* 0x000fe200078e00ff */
[----:B------:R-:W-:-:S04]  /*0b70*/  MOV R5, RZ ;  /* 0x000000ff00057202 */ /* 0x000fc80000000f00 */
[----:B------:R-:W-:Y:S01]  /*0b80*/  IMAD.U32 R11, RZ, RZ, UR8 ;  /* 0x00000008ff0b7e24 */ /* 0x000fe2000f8e00ff */
[----:B01----:R-:W-:-:S12]  /*0b90*/  UIADD3 UR9, UPT, UPT, -UR8, URZ, URZ ;  /* 0x000000ff08097290 */ /* 0x003fd8000fffe1ff */
.L_x_3:
[----:B------:R-:W0:Y:S08]  /*0ba0*/  LDC.S8 R6, c[0x3][R23+-0x3] ;  /* 0x00ffff4017067b82 */ /* 0x000e300000000200 */
[----:B------:R-:W1:Y:S08]  /*0bb0*/  LDC.S8 R8, c[0x3][R23+-0x2] ;  /* 0x00ffff8017087b82 */ /* 0x000e700000000200 */
[----:B------:R-:W2:Y:S08]  /*0bc0*/  LDC.S8 R10, c[0x3][R23+-0x1] ;  /* 0x00ffffc0170a7b82 */ /* 0x000eb00000000200 */
[----:B------:R-:W3:Y:S01]  /*0bd0*/  LDC.S8 R12, c[0x3][R23] ;  /* 0x00c00000170c7b82 */ /* 0x000ee20000000200 */
[----:B0-----:R-:W-:-:S06]  /*0be0*/  IMAD.IADD R6, R1, 0x1, R6 ;  /* 0x0000000101067824 */ /* 0x001fcc00078e0206 */
[----:B------:R-:W4:Y:S01]  /*0bf0*/  LDL.U8 R6, [R6+-0x61] ;  /* 0xffff9f0006067983 */ /* 0x000f220000100000 */
[----:B-1----:R-:W-:Y:S01]  /*0c00*/  IMAD.IADD R13, R1, 0x1, R8 ;  /* 0x00000001010d7824 */ /* 0x002fe200078e0208 */
[----:B-----5:R-:W-:-:S04]  /*0c10*/  LOP3.LUT R8, R22, 0xffff, RZ, 0xc0, !PT ;  /* 0x0000ffff16087812 */ /* 0x020fc800078ec0ff */
[----:B------:R0:W4:Y:S01]  /*0c20*/  LDL.U8 R22, [R13+-0x61] ;  /* 0xffff9f000d167983 */ /* 0x0001220000100000 */
[----:B--2---:R-:W-:Y:S01]  /*0c30*/  IMAD.IADD R15, R1, 0x1, R10 ;  /* 0x00000001010f7824 */ /* 0x004fe200078e020a */
[----:B------:R-:W-:-:S04]  /*0c40*/  LOP3.LUT R10, R21, 0xffff, RZ, 0xc0, !PT ;  /* 0x0000ffff150a7812 */ /* 0x000fc800078ec0ff */
[----:B------:R1:W2:Y:S01]  /*0c50*/  LDL.U8 R21, [R15+-0x61] ;  /* 0xffff9f000f157983 */ /* 0x0002a20000100000 */
[----:B---3--:R-:W-:Y:S01]  /*0c60*/  IMAD.IADD R14, R1, 0x1, R12 ;  /* 0x00000001010e7824 */ /* 0x008fe200078e020c */
[----:B------:R-:W-:-:S04]  /*0c70*/  LOP3.LUT R12, R20, 0xffff, RZ, 0xc0, !PT ;  /* 0x0000ffff140c7812 */ /* 0x000fc800078ec0ff */
[----:B------:R3:W2:Y:S01]  /*0c80*/  LDL.U8 R20, [R14+-0x61] ;  /* 0xffff9f000e147983 */ /* 0x0006a20000100000 */
[----:B------:R-:W-:Y:S02]  /*0c90*/  PRMT R8, R8, 0x8880, RZ ;  /* 0x0000888008087816 */ /* 0x000fe400000000ff */
[----:B0-----:R-:W-:Y:S02]  /*0ca0*/  PRMT R13, R10, 0x8880, RZ ;  /* 0x000088800a0d7816 */ /* 0x001fe400000000ff */
[----:B-1----:R-:W-:Y:S02]  /*0cb0*/  PRMT R15, R12, 0x8880, RZ ;  /* 0x000088800c0f7816 */ /* 0x002fe400000000ff */
[----:B------:R-:W-:Y:S01]  /*0cc0*/  PRMT R10, R10, 0x8880, RZ ;  /* 0x000088800a0a7816 */ /* 0x000fe200000000ff */
[----:B------:R-:W-:Y:S01]  /*0cd0*/  IMAD R8, R8, 0x1a, R13 ;  /* 0x0000001a08087824 */ /* 0x000fe200078e020d */
[----:B------:R-:W-:-:S03]  /*0ce0*/  PRMT R12, R12, 0x8880, RZ ;  /* 0x000088800c0c7816 */ /* 0x000fc600000000ff */
[--C-:B---3--:R-:W-:Y:S02]  /*0cf0*/  IMAD R14, R8, 0x1a, R15.reuse ;  /* 0x0000001a080e7824 */ /* 0x108fe400078e020f */
[----:B------:R-:W-:Y:S01]  /*0d00*/  IMAD R10, R10, 0x1a, R15 ;  /* 0x0000001a0a0a7824 */ /* 0x000fe200078e020f */
[C---:B----4-:R-:W-:Y:S02]  /*0d10*/  PRMT R13, R6.reuse, 0x8880, RZ ;  /* 0x00008880060d7816 */ /* 0x050fe400000000ff */
[----:B------:R-:W-:Y:S02]  /*0d20*/  PRMT R8, R6, 0x8880, RZ ;  /* 0x0000888006087816 */ /* 0x000fe400000000ff */
[----:B------:R-:W-:Y:S02]  /*0d30*/  MOV R6, R12 ;  /* 0x0000000c00067202 */ /* 0x000fe40000000f00 */
[----:B------:R-:W-:Y:S01]  /*0d40*/  PRMT R15, R22, 0x8880, RZ ;  /* 0x00008880160f7816 */ /* 0x000fe200000000ff */
[----:B------:R-:W-:-:S02]  /*0d50*/  IMAD R10, R10, 0x1a, R13 ;  /* 0x0000001a0a0a7824 */ /* 0x000fc400078e020d */
[--C-:B------:R-:W-:Y:S02]  /*0d60*/  IMAD R14, R14, 0x1a, R13.reuse ;  /* 0x0000001a0e0e7824 */ /* 0x100fe400078e020d */
[----:B------:R-:W-:Y:S01]  /*0d70*/  IMAD R6, R6, 0x1a, R13 ;  /* 0x0000001a06067824 */ /* 0x000fe200078e020d */
[----:B------:R-:W-:Y:S01]  /*0d80*/  IADD3 R13, P0, PT, RZ, RZ, RZ ;  /* 0x000000ffff0d7210 */ /* 0x000fe20007f1e0ff */
[--C-:B------:R-:W-:Y:S01]  /*0d90*/  IMAD R8, R8, 0x1a, R15.reuse ;  /* 0x0000001a08087824 */ /* 0x100fe200078e020f */
[----:B--2---:R-:W-:Y:S01]  /*0da0*/  PRMT R17, R21, 0x8880, RZ ;  /* 0x0000888015117816 */ /* 0x004fe200000000ff */
[--C-:B------:R-:W-:Y:S01]  /*0db0*/  IMAD R24, R10, 0x1a, R15.reuse ;  /* 0x0000001a0a187824 */ /* 0x100fe200078e020f */
[----:B------:R-:W-:Y:S01]  /*0dc0*/  IADD3.X R10, PT, PT, R14, -0x1b0e07, RZ, P0, !PT ;  /* 0xffe4f1f90e0a7810 */ /* 0x000fe200007fe4ff */
[----:B------:R-:W-:Y:S01]  /*0dd0*/  IMAD R12, R6, 0x1a, R15 ;  /* 0x0000001a060c7824 */ /* 0x000fe200078e020f */
[----:B------:R-:W-:Y:S01]  /*0de0*/  PRMT R16, R20, 0x8880, RZ ;  /* 0x0000888014107816 */ /* 0x000fe200000000ff */
[--C-:B------:R-:W-:Y:S01]  /*0df0*/  IMAD R15, R8, 0x1a, R17.reuse ;  /* 0x0000001a080f7824 */ /* 0x100fe200078e0211 */
[----:B------:R-:W-:Y:S01]  /*0e00*/  IADD3.X R24, PT, PT, R24, -0x1b0e07, RZ, P0, !PT ;  /* 0xffe4f1f918187810 */ /* 0x000fe200007fe4ff */
[----:B------:R-:W-:-:S02]  /*0e10*/  IMAD R8, R12, 0x1a, R17 ;  /* 0x0000001a0c087824 */ /* 0x000fc400078e0211 */
[----:B------:R-:W-:Y:S01]  /*0e20*/  IMAD.MOV.U32 R6, RZ, RZ, R16 ;  /* 0x000000ffff067224 */ /* 0x000fe200078e0010 */
[----:B------:R-:W-:-:S03]  /*0e30*/  SHF.R.S64 R16, R13, 0x1e, R10 ;  /* 0x0000001e0d107819 */ /* 0x000fc6000000100a */
[----:B------:R-:W-:Y:S01]  /*0e40*/  IMAD R6, R15, 0x1a, R6 ;  /* 0x0000001a0f067824 */ /* 0x000fe200078e0206 */
[----:B------:R-:W-:Y:S02]  /*0e50*/  SHF.R.S64 R12, R13, 0x1e, R24 ;  /* 0x0000001e0d0c7819 */ /* 0x000fe40000001018 */
[----:B------:R-:W-:Y:S02]  /*0e60*/  IADD3 R16, P1, PT, R16, UR12, RZ ;  /* 0x0000000c10107c10 */ /* 0x000fe4000ff3e0ff */
[----:B------:R-:W-:Y:S02]  /*0e70*/  IADD3.X R8, PT, PT, R8, -0x1b0e07, RZ, P0, !PT ;  /* 0xffe4f1f908087810 */ /* 0x000fe400007fe4ff */
[----:B------:R-:W-:Y:S02]  /*0e80*/  IADD3.X R6, PT, PT, R6, -0x1b0e07, RZ, P0, !PT ;  /* 0xffe4f1f906067810 */ /* 0x000fe400007fe4ff */
[----:B------:R-:W-:Y:S02]  /*0e90*/  IADD3 R12, P0, PT, R12, UR12, RZ ;  /* 0x0000000c0c0c7c10 */ /* 0x000fe4000ff1e0ff */
[----:B------:R-:W-:-:S02]  /*0ea0*/  LEA.HI.X.SX32 R17, R10, UR13, 0x2, P1 ;  /* 0x0000000d0a117c11 */ /* 0x000fc400088f16ff */
[C---:B------:R-:W-:Y:S02]  /*0eb0*/  SHF.R.S64 R14, R13.reuse, 0x1e, R8 ;  /* 0x0000001e0d0e7819 */ /* 0x040fe40000001008 */
[----:B------:R-:W-:Y:S01]  /*0ec0*/  SHF.R.S64 R18, R13, 0x1e, R6 ;  /* 0x0000001e0d127819 */ /* 0x000fe20000001006 */
[----:B------:R-:W2:Y:S01]  /*0ed0*/  LDG.E R16, desc[UR6][R16.64] ;  /* 0x0000000610107981 */ /* 0x000ea2000c1e1900 */
[----:B------:R-:W-:Y:S02]  /*0ee0*/  LEA.HI.X.SX32 R13, R24, UR13, 0x2, P0 ;  /* 0x0000000d180d7c11 */ /* 0x000fe400080f16ff */
[----:B------:R-:W-:Y:S02]  /*0ef0*/  IADD3 R14, P0, PT, R14, UR12, RZ ;  /* 0x0000000c0e0e7c10 */ /* 0x000fe4000ff1e0ff */
[----:B------:R-:W-:Y:S01]  /*0f00*/  IADD3 R18, P1, PT, R18, UR12, RZ ;  /* 0x0000000c12127c10 */ /* 0x000fe2000ff3e0ff */
[----:B------:R-:W3:Y:S01]  /*0f10*/  LDG.E R12, desc[UR6][R12.64] ;  /* 0x000000060c0c7981 */ /* 0x000ee2000c1e1900 */
[----:B------:R-:W-:-:S02]  /*0f20*/  LEA.HI.X.SX32 R15, R8, UR13, 0x2, P0 ;  /* 0x0000000d080f7c11 */ /* 0x000fc400080f16ff */
[----:B------:R-:W-:-:S03]  /*0f30*/  LEA.HI.X.SX32 R19, R6, UR13, 0x2, P1 ;  /* 0x0000000d06137c11 */ /* 0x000fc600088f16ff */
[----:B------:R-:W4:Y:S04]  /*0f40*/  LDG.E R14, desc[UR6][R14.64] ;  /* 0x000000060e0e7981 */ /* 0x000f28000c1e1900 */
[----:B------:R-:W4:Y:S01]  /*0f50*/  LDG.E R18, desc[UR6][R18.64] ;  /* 0x0000000612127981 */ /* 0x000f22000c1e1900 */
[----:B------:R-:W-:-:S04]  /*0f60*/  UIADD3 UR9, UPT, UPT, UR9, 0x4, URZ ;  /* 0x0000000409097890 */ /* 0x000fc8000fffe0ff */
[----:B------:R-:W-:Y:S01]  /*0f70*/  UISETP.NE.AND UP0, UPT, UR9, URZ, UPT ;  /* 0x000000ff0900728c */ /* 0x000fe2000bf05270 */
[----:B------:R-:W-:Y:S02]  /*0f80*/  VIADD R23, R23, 0x4 ;  /* 0x0000000417177836 */ /* 0x000fe40000000000 */
[----:B--2---:R-:W-:-:S04]  /*0f90*/  FADD R5, R16, R5 ;  /* 0x0000000510057221 */ /* 0x004fc80000000000 */
[----:B---3--:R-:W-:-:S04]  /*0fa0*/  FADD R5, R5, R12 ;  /* 0x0000000c05057221 */ /* 0x008fc80000000000 */
[----:B----4-:R-:W-:-:S04]  /*0fb0*/  FADD R5, R5, R14 ;  /* 0x0000000e05057221 */ /* 0x010fc80000000000 */
[----:B------:R-:W-:Y:S01]  /*0fc0*/  FADD R5, R5, R18 ;  /* 0x0000001205057221 */ /* 0x000fe20000000000 */
[----:B------:R-:W-:Y:S06]  /*0fd0*/  BRA.U UP0, `(.L_x_3) ;  /* 0xfffffff900f07547 */ /* 0x000fec000b83ffff */
.L_x_2:
[----:B------:R-:W-:Y:S05]  /*0fe0*/  BRA.U !UP1, `(.L_x_1) ;  /* 0x0000000509087547 */ /* 0x000fea000b800000 */
[----:B------:R-:W-:Y:S02]  /*0ff0*/  UISETP.NE.AND UP0, UPT, UR5, 0x1, UPT ;  /* 0x000000010500788c */ /* 0x000fe4000bf05270 */
[----:B------:R-:W-:-:S04]  /*1000*/  ULOP3.LUT UR4, UR4, 0x1, URZ, 0xc0, !UPT ;  /* 0x0000000104047892 */ /* 0x000fc8000f8ec0ff */
[----:B------:R-:W-:-:S03]  /*1010*/  UISETP.NE.U32.AND UP1, UPT, UR4, 0x1, UPT ;  /* 0x000000010400788c */ /* 0x000fc6000bf25070 */
[----:B------:R-:W-:Y:S08]  /*1020*/  BRA.U !UP0, `(.L_x_4) ;  /* 0x0000000108987547 */ /* 0x000ff0000b800000 */
[----:B------:R-:W0:Y:S01]  /*1030*/  LDC.S8 R8, c[0x3][R11+0x49] ;  /* 0x00c012400b087b82 */ /* 0x000e220000000200 */
[----:B------:R-:W1:Y:S07]  /*1040*/  LDCU.64 UR4, c[0x0][0x390] ;  /* 0x00007200ff0477ac */ /* 0x000e6e0008000a00 */
[----:B------:R-:W2:Y:S08]  /*1050*/  LDC.S8 R6, c[0x3][R11+0x48] ;  /* 0x00c012000b067b82 */ /* 0x000eb00000000200 */
[----:B------:R-:W3:Y:S08]  /*1060*/  LDC.S8 R10, c[0x3][R11+0x4a] ;  /* 0x00c012800b0a7b82 */ /* 0x000ef00000000200 */
[----:B------:R-:W4:Y:S01]  /*1070*/  LDC.S8 R12, c[0x3][R11+0x4b] ;  /* 0x00c012c00b0c7b82 */ /* 0x000f220000000200 */
[----:B0-----:R-:W-:-:S06]  /*1080*/  IMAD.IADD R8, R1, 0x1, R8 ;  /* 0x0000000101087824 */ /* 0x001fcc00078e0208 */
[----:B------:R-:W5:Y:S01]  /*1090*/  LDL.U8 R8, [R8+-0x61] ;  /* 0xffff9f0008087983 */ /* 0x000f620000100000 */
[----:B------:R-:W0:Y:S01]  /*10a0*/  LDC.S8 R14, c[0x3][R11+0x4c] ;  /* 0x00c013000b0e7b82 */ /* 0x000e220000000200 */
[----:B--2---:R-:W-:-:S06]  /*10b0*/  IMAD.IADD R6, R1, 0x1, R6 ;  /* 0x0000000101067824 */ /* 0x004fcc00078e0206 */
[----:B------:R-:W2:Y:S01]  /*10c0*/  LDL.S8 R6, [R6+-0x61] ;  /* 0xffff9f0006067983 */ /* 0x000ea20000100200 */
[----:B---3--:R-:W-:-:S06]  /*10d0*/  IMAD.IADD R10, R1, 0x1, R10 ;  /* 0x00000001010a7824 */ /* 0x008fcc00078e020a */
[----:B------:R-:W3:Y:S01]  /*10e0*/  LDL.S8 R10, [R10+-0x61] ;  /* 0xffff9f000a0a7983 */ /* 0x000ee20000100200 */
[----:B----4-:R-:W-:-:S06]  /*10f0*/  IADD3 R12, PT, PT, R1, R12, RZ ;  /* 0x0000000c010c7210 */ /* 0x010fcc0007ffe0ff */
[----:B------:R-:W4:Y:S01]  /*1100*/  LDL.S8 R12, [R12+-0x61] ;  /* 0xffff9f000c0c7983 */ /* 0x000f220000100200 */
[----:B0-----:R-:W-:-:S06]  /*1110*/  IMAD.IADD R14, R1, 0x1, R14 ;  /* 0x00000001010e7824 */ /* 0x001fcc00078e020e */
[----:B------:R-:W4:Y:S01]  /*1120*/  LDL.S8 R14, [R14+-0x61] ;  /* 0xffff9f000e0e7983 */ /* 0x000f220000100200 */
[C---:B-----5:R-:W-:Y:S02]  /*1130*/  PRMT R13, R8.reuse, 0x8880, RZ ;  /* 0x00008880080d7816 */ /* 0x060fe400000000ff */
[----:B------:R-:W-:-:S03]  /*1140*/  PRMT R15, R8, 0x8880, RZ ;  /* 0x00008880080f7816 */ /* 0x000fc600000000ff */
[----:B--2---:R-:W-:Y:S02]  /*1150*/  IMAD R13, R6, 0x1a, R13 ;  /* 0x0000001a060d7824 */ /* 0x004fe400078e020d */
[--C-:B---3--:R-:W-:Y:S02]  /*1160*/  IMAD R15, R15, 0x1a, R10.reuse ;  /* 0x0000001a0f0f7824 */ /* 0x108fe400078e020a */
[----:B------:R-:W-:Y:S02]  /*1170*/  IMAD R13, R13, 0x1a, R10 ;  /* 0x0000001a0d0d7824 */ /* 0x000fe400078e020a */
[--C-:B----4-:R-:W-:Y:S02]  /*1180*/  IMAD R15, R15, 0x1a, R12.reuse ;  /* 0x0000001a0f0f7824 */ /* 0x110fe400078e020c */
[----:B------:R-:W-:Y:S01]  /*1190*/  IMAD R8, R13, 0x1a, R12 ;  /* 0x0000001a0d087824 */ /* 0x000fe200078e020c */
[----:B------:R-:W-:-:S04]  /*11a0*/  IADD3 R13, P0, PT, RZ, RZ, RZ ;  /* 0x000000ffff0d7210 */ /* 0x000fc80007f1e0ff */
[----:B------:R-:W-:Y:S01]  /*11b0*/  IADD3.X R8, PT, PT, R8, -0x1b0e07, RZ, P0, !PT ;  /* 0xffe4f1f908087810 */ /* 0x000fe200007fe4ff */
[----:B------:R-:W-:-:S03]  /*11c0*/  IMAD R6, R15, 0x1a, R14 ;  /* 0x0000001a0f067824 */ /* 0x000fc600078e020e */
[C---:B------:R-:W-:Y:S02]  /*11d0*/  SHF.R.S64 R12, R13.reuse, 0x1e, R8 ;  /* 0x0000001e0d0c7819 */ /* 0x040fe40000001008 */
[----:B------:R-:W-:Y:S02]  /*11e0*/  IADD3.X R6, PT, PT, R6, -0x1b0e07, RZ, P0, !PT ;  /* 0xffe4f1f906067810 */ /* 0x000fe400007fe4ff */
[----:B-1----:R-:W-:Y:S02]  /*11f0*/  IADD3 R12, P0, PT, R12, UR4, RZ ;  /* 0x000000040c0c7c10 */ /* 0x002fe4000ff1e0ff */
[----:B------:R-:W-:Y:S02]  /*1200*/  SHF.R.S64 R14, R13, 0x1e, R6 ;  /* 0x0000001e0d0e7819 */ /* 0x000fe40000001006 */
[----:B------:R-:W-:Y:S02]  /*1210*/  LEA.HI.X.SX32 R13, R8, UR5, 0x2, P0 ;  /* 0x00000005080d7c11 */ /* 0x000fe400080f16ff */
[----:B------:R-:W-:-:S03]  /*1220*/  IADD3 R14, P1, PT, R14, UR4, RZ ;  /* 0x000000040e0e7c10 */ /* 0x000fc6000ff3e0ff */
[----:B------:R-:W2:Y:S01]  /*1230*/  LDG.E R12, desc[UR6][R12.64] ;  /* 0x000000060c0c7981 */ /* 0x000ea2000c1e1900 */
[----:B------:R-:W-:-:S05]  /*1240*/  LEA.HI.X.SX32 R15, R6, UR5, 0x2, P1 ;  /* 0x00000005060f7c11 */ /* 0x000fca00088f16ff */
[----:B------:R-:W3:Y:S01]  /*1250*/  LDG.E R14, desc[UR6][R14.64] ;  /* 0x000000060e0e7981 */ /* 0x000ee2000c1e1900 */
[----:B------:R-:W-:Y:S02]  /*1260*/  VIADD R11, R11, 0x2 ;  /* 0x000000020b0b7836 */ /* 0x000fe40000000000 */
[----:B--2---:R-:W-:-:S04]  /*1270*/  FADD R5, R5, R12 ;  /* 0x0000000c05057221 */ /* 0x004fc80000000000 */
[----:B---3--:R-:W-:-:S07]  /*1280*/  FADD R5, R5, R14 ;  /* 0x0000000e05057221 */ /* 0x008fce0000000000 */
.L_x_4:
[----:B------:R-:W-:Y:S05]  /*1290*/  BRA.U UP1, `(.L_x_1) ;  /* 0x00000001015c7547 */ /* 0x000fea000b800000 */
[----:B------:R-:W0:Y:S01]  /*12a0*/  LDC.S8 R6, c[0x3][R11+0x48] ;  /* 0x00c012000b067b82 */ /* 0x000e220000000200 */
[----:B------:R-:W1:Y:S07]  /*12b0*/  LDCU.64 UR4, c[0x0][0x390] ;  /* 0x00007200ff0477ac */ /* 0x000e6e0008000a00 */
[----:B------:R-:W2:Y:S08]  /*12c0*/  LDC.S8 R8, c[0x3][R11+0x49] ;  /* 0x00c012400b087b82 */ /* 0x000eb00000000200 */
[----:B------:R-:W3:Y:S08]  /*12d0*/  LDC.S8 R10, c[0x3][R11+0x4a] ;  /* 0x00c012800b0a7b82 */ /* 0x000ef00000000200 */
[----:B------:R-:W4:Y:S01]  /*12e0*/  LDC.S8 R12, c[0x3][R11+0x4b] ;  /* 0x00c012c00b0c7b82 */ /* 0x000f220000000200 */
[----:B0-----:R-:W-:-:S05]  /*12f0*/  IMAD.IADD R15, R1, 0x1, R6 ;  /* 0x00000001010f7824 */ /* 0x001fca00078e0206 */
[----:B------:R-:W5:Y:S01]  /*1300*/  LDL.S8 R6, [R15+-0x61] ;  /* 0xffff9f000f067983 */ /* 0x000f620000100200 */
[----:B--2---:R-:W-:-:S05]  /*1310*/  IMAD.IADD R14, R1, 0x1, R8 ;  /* 0x00000001010e7824 */ /* 0x004fca00078e0208 */
[----:B------:R-:W5:Y:S01]  /*1320*/  LDL.S8 R13, [R14+-0x61] ;  /* 0xffff9f000e0d7983 */ /* 0x000f620000100200 */
[----:B---3--:R-:W-:-:S06]  /*1330*/  IMAD.IADD R8, R1, 0x1, R10 ;  /* 0x0000000101087824 */ /* 0x008fcc00078e020a */
[----:B------:R-:W2:Y:S01]  /*1340*/  LDL.S8 R8, [R8+-0x61] ;  /* 0xffff9f0008087983 */ /* 0x000ea20000100200 */
[----:B----4-:R-:W-:-:S05]  /*1350*/  IADD3 R12, PT, PT, R1, R12, RZ ;  /* 0x0000000c010c7210 */ /* 0x010fca0007ffe0ff */
[----:B------:R-:W3:Y:S01]  /*1360*/  LDL.S8 R10, [R12+-0x61] ;  /* 0xffff9f000c0a7983 */ /* 0x000ee20000100200 */
[----:B------:R-:W-:Y:S01]  /*1370*/  IADD3 R11, P0, PT, RZ, RZ, RZ ;  /* 0x000000ffff0b7210 */ /* 0x000fe20007f1e0ff */
[----:B-----5:R-:W-:-:S04]  /*1380*/  IMAD R13, R6, 0x1a, R13 ;  /* 0x0000001a060d7824 */ /* 0x020fc800078e020d */
[----:B--2---:R-:W-:-:S04]  /*1390*/  IMAD R13, R13, 0x1a, R8 ;  /* 0x0000001a0d0d7824 */ /* 0x004fc800078e0208 */
[----:B---3--:R-:W-:-:S05]  /*13a0*/  IMAD R6, R13, 0x1a, R10 ;  /* 0x0000001a0d067824 */ /* 0x008fca00078e020a */
[----:B------:R-:W-:-:S04]  /*13b0*/  IADD3.X R6, PT, PT, R6, -0x1b0e07, RZ, P0, !PT ;  /* 0xffe4f1f906067810 */ /* 0x000fc800007fe4ff */
[----:B------:R-:W-:-:S04]  /*13c0*/  SHF.R.S64 R10, R11, 0x1e, R6 ;  /* 0x0000001e0b0a7819 */ /* 0x000fc80000001006 */
[----:B-1----:R-:W-:-:S04]  /*13d0*/  IADD3 R10, P0, PT, R10, UR4, RZ ;  /* 0x000000040a0a7c10 */ /* 0x002fc8000ff1e0ff */
[----:B------:R-:W-:-:S05]  /*13e0*/  LEA.HI.X.SX32 R11, R6, UR5, 0x2, P0 ;  /* 0x00000005060b7c11 */ /* 0x000fca00080f16ff */
[----:B------:R-:W2:Y:S02]  /*13f0*/  LDG.E R10, desc[UR6][R10.64] ;  /* 0x000000060a0a7981 */ /* 0x000ea4000c1e1900 */
[----:B--2---:R-:W-:-:S07]  /*1400*/  FADD R5, R5, R10 ;  /* 0x0000000a05057221 */ /* 0x004fce0000000000 */
.L_x_1:
[----:B0-----:R-:W2:Y:S04]  /*1410*/  LDL.U8 R6, [R1] ;  /* 0x0000000001067983 */ /* 0x001ea80000100000 */
[----:B------:R-:W3:Y:S04]  /*1420*/  LDL.U8 R8, [R1+0x1] ;  /* 0x0000010001087983 */ /* 0x000ee80000100000 */
[----:B------:R-:W4:Y:S04]  /*1430*/  LDL.U8 R10, [R1+0x2] ;  /* 0x00000200010a7983 */ /* 0x000f280000100000 */
[----:B------:R-:W5:Y:S04]  /*1440*/  LDL.U8 R12, [R1+0x3] ;  /* 0x00000300010c7983 */ /* 0x000f680000100000 */
        /* <DEDUP_REMOVED lines=15> */
[----:B--2---:R-:W-:Y:S04]  /*1540*/  STL.U8 [R1+0x1a], R6 ;  /* 0x00001a0601007387 */ /* 0x004fe80000100000 */
[----:B---3--:R0:W-:Y:S04]  /*1550*/  STL.U8 [R1+0x1b], R8 ;  /* 0x00001b0801007387 */ /* 0x0081e80000100000 */
[----:B----4-:R1:W-:Y:S04]  /*1560*/  STL.U8 [R1+0x1c], R10 ;  /* 0x00001c0a01007387 */ /* 0x0103e80000100000 */
[----:B-----5:R2:W-:Y:S04]  /*1570*/  STL.U8 [R1+0x1d], R12 ;  /* 0x00001d0c01007387 */ /* 0x0205e80000100000 */
[----:B------:R3:W-:Y:S04]  /*1580*/  STL.U8 [R1+0x1e], R14 ;  /* 0x00001e0e01007387 */ /* 0x0007e80000100000 */
[----:B------:R4:W-:Y:S04]  /*1590*/  STL.U8 [R1+0x1f], R16 ;  /* 0x00001f1001007387 */ /* 0x0009e80000100000 */
[----:B------:R5:W-:Y:S04]  /*15a0*/  STL.U8 [R1+0x20], R18 ;  /* 0x0000201201007387 */ /* 0x000be80000100000 */
[----:B0-----:R-:W5:Y:S04]  /*15b0*/  LDL.U8 R8, [R1+0xc] ;  /* 0x00000c0001087983 */ /* 0x001f680000100000 */
[----:B-1----:R-:W5:Y:S04]  /*15c0*/  LDL.U8 R10, [R1+0xd] ;  /* 0x00000d00010a7983 */ /* 0x002f680000100000 */
[----:B--2---:R-:W2:Y:S04]  /*15d0*/  LDL.U8 R12, [R1+0xe] ;  /* 0x00000e00010c7983 */ /* 0x004ea80000100000 */
[----:B---3--:R-:W3:Y:S04]  /*15e0*/  LDL.U8 R14, [R1+0xf] ;  /* 0x00000f00010e7983 */ /* 0x008ee80000100000 */
[----:B----4-:R-:W4:Y:S04]  /*15f0*/  LDL.U8 R16, [R1+0x10] ;  /* 0x0000100001107983 */ /* 0x010f280000100000 */
[----:B-----5:R-:W5:Y:S04]  /*1600*/  LDL.U8 R18, [R1+0x11] ;  /* 0x0000110001127983 */ /* 0x020f680000100000 */
[----:B------:R-:W5:Y:S04]  /*1610*/  LDL.U8 R6, [R1+0x19] ;  /* 0x0000190001067983 */ /* 0x000f680000100000 */
[----:B------:R0:W-:Y:S04]  /*1620*/  STL.U8 [R1+0x21], R20 ;  /* 0x0000211401007387 */ /* 0x0001e80000100000 */
        /* <DEDUP_REMOVED lines=10> */
[----:B------:R0:W-:Y:S01]  /*16d0*/  STL.U8 [R1+0x32], R23 ;  /* 0x0000321701007387 */ /* 0x0001e20000100000 */
[----:B------:R-:W-:-:S03]  /*16e0*/  UISETP.GT.AND UP0, UPT, UR10, 0x3, UPT ;  /* 0x000000030a00788c */ /* 0x000fc6000bf04270 */
[----:B------:R0:W-:Y:S04]  /*16f0*/  STL.U8 [R1+0x26], R8 ;  /* 0x0000260801007387 */ /* 0x0001e80000100000 */
[----:B------:R0:W-:Y:S04]  /*1700*/  STL.U8 [R1+0x27], R10 ;  /* 0x0000270a01007387 */ /* 0x0001e80000100000 */
[----:B--2---:R0:W-:Y:S04]  /*1710*/  STL.U8 [R1+0x28], R12 ;  /* 0x0000280c01007387 */ /* 0x0041e80000100000 */
[----:B---3--:R0:W-:Y:S04]  /*1720*/  STL.U8 [R1+0x29], R14 ;  /* 0x0000290e01007387 */ /* 0x0081e80000100000 */
[----:B----4-:R0:W-:Y:S04]  /*1730*/  STL.U8 [R1+0x2a], R16 ;  /* 0x00002a1001007387 */ /* 0x0101e80000100000 */
[----:B-----5:R0:W-:Y:S04]  /*1740*/  STL.U8 [R1+0x2b], R18 ;  /* 0x00002b1201007387 */ /* 0x0201e80000100000 */
[----:B------:R0:W-:Y:S01]  /*1750*/  STL.U8 [R1+0x33], R6 ;  /* 0x0000330601007387 */ /* 0x0001e20000100000 */
[----:B------:R-:W-:Y:S05]  /*1760*/  BRA.U UP0, `(.L_x_5) ;  /* 0x0000000500cc7547 */ /* 0x000fea000b800000 */
[----:B0-----:R-:W-:Y:S01]  /*1770*/  IMAD.MOV.U32 R15, RZ, RZ, R5 ;  /* 0x000000ffff0f7224 */ /* 0x001fe200078e0005 */
[----:B------:R-:W-:-:S06]  /*1780*/  UMOV UR4, URZ ;  /* 0x000000ff00047c82 */ /* 0x000fcc0008000000 */
.L_x_11:
[----:B01----:R-:W-:Y:S01]  /*1790*/  SHF.R.U32.HI R6, RZ, 0x2, R3 ;  /* 0x00000002ff067819 */ /* 0x003fe20000011603 */
[----:B------:R-:W-:Y:S01]  /*17a0*/  VIADD R9, R9, 0x587c5 ;  /* 0x000587c509097836 */ /* 0x000fe20000000000 */
[----:B------:R-:W-:Y:S01]  /*17b0*/  BSSY.RECONVERGENT B0, `(.L_x_6) ;  /* 0x0000025000007945 */ /* 0x000fe20003800200 */
[----:B------:R-:W-:Y:S01]  /*17c0*/  IMAD.MOV.U32 R10, RZ, RZ, R0 ;  /* 0x000000ffff0a7224 */ /* 0x000fe200078e0000 */
[----:B------:R-:W-:Y:S01]  /*17d0*/  LOP3.LUT R6, R6, R3, RZ, 0x3c, !PT ;  /* 0x0000000306067212 */ /* 0x000fe200078e3cff */
[----:B------:R-:W-:Y:S01]  /*17e0*/  IMAD.SHL.U32 R3, R0, 0x10, RZ ;  /* 0x0000001000037824 */ /* 0x000fe200078e00ff */
[----:B------:R-:W-:-:S03]  /*17f0*/  UIADD3 UR4, UPT, UPT, UR4, 0x1, URZ ;  /* 0x0000000104047890 */ /* 0x000fc6000fffe0ff */
[----:B------:R-:W-:Y:S01]  /*1800*/  IMAD.SHL.U32 R8, R6, 0x2, RZ ;  /* 0x0000000206087824 */ /* 0x000fe200078e00ff */
[----:B------:R-:W-:-:S04]  /*1810*/  UISETP.NE.AND UP0, UPT, UR4, 0x4e20, UPT ;  /* 0x00004e200400788c */ /* 0x000fc8000bf05270 */
[----:B------:R-:W-:Y:S01]  /*1820*/  LOP3.LUT R3, R0, R3, R8, 0x96, !PT ;  /* 0x0000000300037212 */ /* 0x000fe200078e9608 */
[----:B------:R-:W-:-:S03]  /*1830*/  IMAD.MOV.U32 R8, RZ, RZ, R2 ;  /* 0x000000ffff087224 */ /* 0x000fc600078e0002 */
[----:B------:R-:W-:-:S04]  /*1840*/  LOP3.LUT R0, R3, R6, RZ, 0x3c, !PT ;  /* 0x0000000603007212 */ /* 0x000fc800078e3cff */
[----:B------:R-:W-:-:S05]  /*1850*/  IADD3 R6, PT, PT, R0, R9, RZ ;  /* 0x0000000900067210 */ /* 0x000fca0007ffe0ff */
[----:B------:R-:W-:-:S05]  /*1860*/  IMAD.HI.U32 R3, R6, 0x4ec4ec4f, RZ ;  /* 0x4ec4ec4f06037827 */ /* 0x000fca00078e00ff */
[----:B------:R-:W-:-:S05]  /*1870*/  SHF.R.U32.HI R3, RZ, 0x3, R3 ;  /* 0x00000003ff037819 */ /* 0x000fca0000011603 */
[----:B------:R-:W-:Y:S02]  /*1880*/  IMAD R6, R3, -0x1a, R6 ;  /* 0xffffffe603067824 */ /* 0x000fe400078e0206 */
[----:B------:R-:W-:Y:S02]  /*1890*/  IMAD.MOV.U32 R3, RZ, RZ, R7 ;  /* 0x000000ffff037224 */ /* 0x000fe400078e0007 */
[----:B------:R-:W-:Y:S02]  /*18a0*/  IMAD.MOV.U32 R7, RZ, RZ, R4 ;  /* 0x000000ffff077224 */ /* 0x000fe400078e0004 */
[----:B------:R-:W-:Y:S02]  /*18b0*/  IMAD.MOV.U32 R2, RZ, RZ, R3 ;  /* 0x000000ffff027224 */ /* 0x000fe400078e0003 */
[----:B------:R-:W-:-:S07]  /*18c0*/  IMAD.MOV.U32 R4, RZ, RZ, R10 ;  /* 0x000000ffff047224 */ /* 0x000fce00078e000a */
.L_x_7:
[----:B------:R-:W-:Y:S01]  /*18d0*/  SHF.R.U32.HI R3, RZ, 0x2, R8 ;  /* 0x00000002ff037819 */ /* 0x000fe20000011608 */
[----:B------:R-:W-:Y:S02]  /*18e0*/  VIADD R9, R9, 0x587c5 ;  /* 0x000587c509097836 */ /* 0x000fe40000000000 */
[----:B------:R-:W-:Y:S01]  /*18f0*/  IMAD.MOV.U32 R12, RZ, RZ, R2 ;  /* 0x000000ffff0c7224 */ /* 0x000fe200078e0002 */
[----:B------:R-:W-:Y:S01]  /*1900*/  LOP3.LUT R3, R3, R8, RZ, 0x3c, !PT ;  /* 0x0000000803037212 */ /* 0x000fe200078e3cff */
[----:B------:R-:W-:Y:S01]  /*1910*/  IMAD.MOV.U32 R2, RZ, RZ, R7 ;  /* 0x000000ffff027224 */ /* 0x000fe200078e0007 */
[----:B------:R-:W-:Y:S02]  /*1920*/  SHF.L.U32 R8, R0, 0x4, RZ ;  /* 0x0000000400087819 */ /* 0x000fe400000006ff */
[----:B------:R-:W-:Y:S01]  /*1930*/  MOV R7, R4 ;  /* 0x0000000400077202 */ /* 0x000fe20000000f00 */
[----:B------:R-:W-:Y:S02]  /*1940*/  IMAD.SHL.U32 R11, R3, 0x2, RZ ;  /* 0x00000002030b7824 */ /* 0x000fe400078e00ff */
[----:B------:R-:W-:-:S03]  /*1950*/  IMAD.MOV.U32 R4, RZ, RZ, R0 ;  /* 0x000000ffff047224 */ /* 0x000fc600078e0000 */
[----:B------:R-:W-:-:S04]  /*1960*/  LOP3.LUT R8, R0, R8, R11, 0x96, !PT ;  /* 0x0000000800087212 */ /* 0x000fc800078e960b */
[----:B------:R-:W-:-:S05]  /*1970*/  LOP3.LUT R10, R8, R3, RZ, 0x3c, !PT ;  /* 0x00000003080a7212 */ /* 0x000fca00078e3cff */
[--C-:B------:R-:W-:Y:S02]  /*1980*/  IMAD.IADD R3, R9, 0x1, R10.reuse ;  /* 0x0000000109037824 */ /* 0x100fe400078e020a */
[----:B------:R-:W-:Y:S02]  /*1990*/  IMAD.MOV.U32 R0, RZ, RZ, R10 ;  /* 0x000000ffff007224 */ /* 0x000fe400078e000a */
[----:B------:R-:W-:-:S05]  /*19a0*/  IMAD.HI.U32 R8, R3, 0x4ec4ec4f, RZ ;  /* 0x4ec4ec4f03087827 */ /* 0x000fca00078e00ff */
[----:B------:R-:W-:-:S05]  /*19b0*/  SHF.R.U32.HI R8, RZ, 0x3, R8 ;  /* 0x00000003ff087819 */ /* 0x000fca0000011608 */
[----:B------:R-:W-:Y:S02]  /*19c0*/  IMAD R3, R8, -0x1a, R3 ;  /* 0xffffffe608037824 */ /* 0x000fe400078e0203 */
[----:B------:R-:W-:-:S03]  /*19d0*/  IMAD.MOV.U32 R8, RZ, RZ, R12 ;  /* 0x000000ffff087224 */ /* 0x000fc600078e000c */
[----:B------:R-:W-:-:S13]  /*19e0*/  ISETP.NE.AND P0, PT, R6, R3, PT ;  /* 0x000000030600720c */ /* 0x000fda0003f05270 */
[----:B------:R-:W-:Y:S05]  /*19f0*/  @!P0 BRA `(.L_x_7) ;  /* 0xfffffffc00b48947 */ /* 0x000fea000383ffff */
[----:B------:R-:W-:Y:S05]  /*1a00*/  BSYNC.RECONVERGENT B0 ;  /* 0x0000000000007941 */ /* 0x000fea0003800200 */
.L_x_6:
[C---:B------:R-:W-:Y:S02]  /*1a10*/  IMAD.IADD R13, R1.reuse, 0x1, R3 ;  /* 0x00000001010d7824 */ /* 0x040fe400078e0203 */
[----:B------:R-:W-:-:S03]  /*1a20*/  IMAD.IADD R11, R1, 0x1, R6 ;  /* 0x00000001010b7824 */ /* 0x000fc600078e0206 */
[----:B------:R-:W2:Y:S04]  /*1a30*/  LDL.U8 R6, [R13] ;  /* 0x000000000d067983 */ /* 0x000ea80000100000 */
[----:B------:R-:W3:Y:S01]  /*1a40*/  LDL.U8 R8, [R11] ;  /* 0x000000000b087983 */ /* 0x000ee20000100000 */
[----:B------:R-:W-:Y:S01]  /*1a50*/  FSETP.GEU.AND P0, PT, R15, RZ, PT ;  /* 0x000000ff0f00720b */ /* 0x000fe20003f0e000 */
[----:B------:R-:W-:Y:S01]  /*1a60*/  BSSY.RECONVERGENT B0, `(.L_x_8) ;  /* 0x0000041000007945 */ /* 0x000fe20003800200 */
[----:B------:R-:W-:Y:S01]  /*1a70*/  MOV R3, R12 ;  /* 0x0000000c00037202 */ /* 0x000fe20000000f00 */
[----:B--2---:R0:W-:Y:S04]  /*1a80*/  STL.U8 [R11], R6 ;  /* 0x000000060b007387 */ /* 0x0041e80000100000 */
[----:B---3--:R0:W-:Y:S06]  /*1a90*/  STL.U8 [R13], R8 ;  /* 0x000000080d007387 */ /* 0x0081ec0000100000 */
[----:B------:R-:W-:Y:S05]  /*1aa0*/  @P0 BRA `(.L_x_9) ;  /* 0x0000000000e40947 */ /* 0x000fea0003800000 */
[----:B------:R-:W-:Y:S01]  /*1ab0*/  FSETP.GEU.AND P0, PT, R5, RZ, PT ;  /* 0x000000ff0500720b */ /* 0x000fe20003f0e000 */
[----:B------:R-:W-:-:S12]  /*1ac0*/  IMAD.MOV.U32 R15, RZ, RZ, RZ ;  /* 0x000000ffff0f7224 */ /* 0x000fd800078e00ff */
[----:B------:R-:W-:Y:S05]  /*1ad0*/  @P0 BRA `(.L_x_10) ;  /* 0x0000000000e40947 */ /* 0x000fea0003800000 */
        /* <DEDUP_REMOVED lines=45> */
[----:B------:R-:W-:-:S03]  /*1db0*/  IMAD.MOV.U32 R5, RZ, RZ, RZ ;  /* 0x000000ffff057224 */ /* 0x000fc600078e00ff */
[----:B------:R1:W-:Y:S04]  /*1dc0*/  STL.U8 [R1+0x26], R8 ;  /* 0x0000260801007387 */ /* 0x0003e80000100000 */
[----:B------:R1:W-:Y:S04]  /*1dd0*/  STL.U8 [R1+0x27], R10 ;  /* 0x0000270a01007387 */ /* 0x0003e80000100000 */
[----:B--2---:R1:W-:Y:S04]  /*1de0*/  STL.U8 [R1+0x28], R12 ;  /* 0x0000280c01007387 */ /* 0x0043e80000100000 */
[----:B---3--:R1:W-:Y:S04]  /*1df0*/  STL.U8 [R1+0x29], R14 ;  /* 0x0000290e01007387 */ /* 0x0083e80000100000 */
[----:B----4-:R1:W-:Y:S04]  /*1e00*/  STL.U8 [R1+0x2a], R16 ;  /* 0x00002a1001007387 */ /* 0x0103e80000100000 */
[----:B-----5:R1:W-:Y:S04]  /*1e10*/  STL.U8 [R1+0x2b], R18 ;  /* 0x00002b1201007387 */ /* 0x0203e80000100000 */
[----:B------:R1:W-:Y:S01]  /*1e20*/  STL.U8 [R1+0x33], R6 ;  /* 0x0000330601007387 */ /* 0x0003e20000100000 */
[----:B------:R-:W-:Y:S05]  /*1e30*/  BRA `(.L_x_10) ;  /* 0x00000000000c7947 */ /* 0x000fea0003800000 */
.L_x_9:
[----:B0-----:R-:W2:Y:S04]  /*1e40*/  LDL.U8 R6, [R11] ;  /* 0x000000000b067983 */ /* 0x001ea80000100000 */
[----:B------:R0:W-:Y:S04]  /*1e50*/  STL.U8 [R11], R8 ;  /* 0x000000080b007387 */ /* 0x0001e80000100000 */
[----:B--2---:R0:W-:Y:S02]  /*1e60*/  STL.U8 [R13], R6 ;  /* 0x000000060d007387 */ /* 0x0041e40000100000 */
.L_x_10:
[----:B------:R-:W-:Y:S05]  /*1e70*/  BSYNC.RECONVERGENT B0 ;  /* 0x0000000000007941 */ /* 0x000fea0003800200 */
.L_x_8:
[----:B------:R-:W-:Y:S05]  /*1e80*/  BRA.U UP0, `(.L_x_11) ;  /* 0xfffffff900407547 */ /* 0x000fea000b83ffff */
[----:B------:R-:W-:Y:S05]  /*1e90*/  BRA `(.L_x_12) ;  /* 0x0000001000647947 */ /* 0x000fea0003800000 */
.L_x_5:
[----:B0-----:R-:W0:Y:S01]  /*1ea0*/  LDC.S8 R18, c[0x3][0x49] ;  /* 0x00c01240ff127b82 */ /* 0x001e220000000200 */
[----:B------:R-:W-:Y:S01]  /*1eb0*/  IMAD.MOV.U32 R8, RZ, RZ, R5 ;  /* 0x000000ffff087224 */ /* 0x000fe200078e0005 */
[----:B------:R-:W-:-:S06]  /*1ec0*/  UMOV UR4, URZ ;  /* 0x000000ff00047c82 */ /* 0x000fcc0008000000 */
[----:B------:R-:W1:Y:S01]  /*1ed0*/  LDC.S8 R6, c[0x3][0x4a] ;  /* 0x00c01280ff067b82 */ /* 0x000e620000000200 */
[C---:B0-----:R-:W-:Y:S02]  /*1ee0*/  IMAD.IADD R18, R1.reuse, 0x1, R18 ;  /* 0x0000000101127824 */ /* 0x041fe400078e0212 */
[----:B-1----:R-:W-:-:S07]  /*1ef0*/  IMAD.IADD R19, R1, 0x1, R6 ;  /* 0x0000000101137824 */ /* 0x002fce00078e0206 */
.L_x_22:
[----:B-1----:R-:W-:Y:S01]  /*1f00*/  SHF.R.U32.HI R6, RZ, 0x2, R3 ;  /* 0x00000002ff067819 */ /* 0x002fe20000011603 */
[----:B------:R-:W-:Y:S01]  /*1f10*/  VIADD R9, R9, 0x587c5 ;  /* 0x000587c509097836 */ /* 0x000fe20000000000 */
[----:B0--3--:R-:W-:Y:S01]  /*1f20*/  SHF.L.U32 R11, R0, 0x4, RZ ;  /* 0x00000004000b7819 */ /* 0x009fe200000006ff */
[----:B------:R-:W-:Y:S01]  /*1f30*/  BSSY.RECONVERGENT B0, `(.L_x_13) ;  /* 0x0000024000007945 */ /* 0x000fe20003800200 */
[----:B------:R-:W-:Y:S01]  /*1f40*/  LOP3.LUT R3, R6, R3, RZ, 0x3c, !PT ;  /* 0x0000000306037212 */ /* 0x000fe200078e3cff */
[----:B------:R-:W-:Y:S01]  /*1f50*/  UIADD3 UR4, UPT, UPT, UR4, 0x1, URZ ;  /* 0x0000000104047890 */ /* 0x000fe2000fffe0ff */
[----:B------:R-:W-:-:S03]  /*1f60*/  MOV R21, R8 ;  /* 0x0000000800157202 */ /* 0x000fc60000000f00 */
[----:B------:R-:W-:Y:S01]  /*1f70*/  IMAD.SHL.U32 R6, R3, 0x2, RZ ;  /* 0x0000000203067824 */ /* 0x000fe200078e00ff */
[----:B------:R-:W-:-:S04]  /*1f80*/  UISETP.NE.AND UP0, UPT, UR4, 0x4e20, UPT ;  /* 0x00004e200400788c */ /* 0x000fc8000bf05270 */
[----:B------:R-:W-:Y:S01]  /*1f90*/  LOP3.LUT R10, R0, R11, R6, 0x96, !PT ;  /* 0x0000000b000a7212 */ /* 0x000fe200078e9606 */
[----:B------:R-:W-:-:S03]  /*1fa0*/  IMAD.MOV.U32 R6, RZ, RZ, R0 ;  /* 0x000000ffff067224 */ /* 0x000fc600078e0000 */
[----:B------:R-:W-:Y:S01]  /*1fb0*/  LOP3.LUT R0, R10, R3, RZ, 0x3c, !PT ;  /* 0x000000030a007212 */ /* 0x000fe200078e3cff */
[----:B------:R-:W-:Y:S02]  /*1fc0*/  IMAD.MOV.U32 R10, RZ, RZ, R7 ;  /* 0x000000ffff0a7224 */ /* 0x000fe400078e0007 */
[----:B------:R-:W-:Y:S02]  /*1fd0*/  IMAD.MOV.U32 R7, RZ, RZ, R4 ;  /* 0x000000ffff077224 */ /* 0x000fe400078e0004 */
[----:B------:R-:W-:Y:S02]  /*1fe0*/  IMAD.IADD R22, R0, 0x1, R9 ;  /* 0x0000000100167824 */ /* 0x000fe400078e0209 */
[----:B------:R-:W-:Y:S02]  /*1ff0*/  IMAD.MOV.U32 R4, RZ, RZ, R6 ;  /* 0x000000ffff047224 */ /* 0x000fe400078e0006 */
[----:B------:R-:W-:-:S05]  /*2000*/  IMAD.HI.U32 R3, R22, 0x4ec4ec4f, RZ ;  /* 0x4ec4ec4f16037827 */ /* 0x000fca00078e00ff */
[----:B------:R-:W-:-:S05]  /*2010*/  SHF.R.U32.HI R3, RZ, 0x3, R3 ;  /* 0x00000003ff037819 */ /* 0x000fca0000011603 */
[----:B------:R-:W-:Y:S02]  /*2020*/  IMAD R22, R3, -0x1a, R22 ;  /* 0xffffffe603167824 */ /* 0x000fe400078e0216 */
[----:B------:R-:W-:Y:S02]  /*2030*/  IMAD.MOV.U32 R3, RZ, RZ, R2 ;  /* 0x000000ffff037224 */ /* 0x000fe400078e0002 */
[----:B------:R-:W-:-:S07]  /*2040*/  IMAD.MOV.U32 R2, RZ, RZ, R10 ;  /* 0x000000ffff027224 */ /* 0x000fce00078e000a */
.L_x_14:
[----:B------:R-:W-:Y:S01]  /*2050*/  SHF.R.U32.HI R6, RZ, 0x2, R3 ;  /* 0x00000002ff067819 */ /* 0x000fe20000011603 */
[----:B------:R-:W-:Y:S02]  /*2060*/  IMAD.SHL.U32 R8, R0, 0x10, RZ ;  /* 0x0000001000087824 */ /* 0x000fe400078e00ff */
[----:B------:R-:W-:Y:S01]  /*2070*/  VIADD R9, R9, 0x587c5 ;  /* 0x000587c509097836 */ /* 0x000fe20000000000 */
[----:B------:R-:W-:-:S04]  /*2080*/  LOP3.LUT R6, R6, R3, RZ, 0x3c, !PT ;  /* 0x0000000306067212 */ /* 0x000fc800078e3cff */
[----:B------:R-:W-:-:S04]  /*2090*/  SHF.L.U32 R3, R6, 0x1, RZ ;  /* 0x0000000106037819 */ /* 0x000fc800000006ff */
[----:B------:R-:W-:-:S04]  /*20a0*/  LOP3.LUT R3, R0, R8, R3, 0x96, !PT ;  /* 0x0000000800037212 */ /* 0x000fc800078e9603 */
[----:B------:R-:W-:-:S05]  /*20b0*/  LOP3.LUT R6, R3, R6, RZ, 0x3c, !PT ;  /* 0x0000000603067212 */ /* 0x000fca00078e3cff */
[----:B------:R-:W-:-:S04]  /*20c0*/  IMAD.IADD R20, R9, 0x1, R6 ;  /* 0x0000000109147824 */ /* 0x000fc800078e0206 */
[----:B------:R-:W-:-:S05]  /*20d0*/  IMAD.HI.U32 R3, R20, 0x4ec4ec4f, RZ ;  /* 0x4ec4ec4f14037827 */ /* 0x000fca00078e00ff */
[----:B------:R-:W-:-:S05]  /*20e0*/  SHF.R.U32.HI R3, RZ, 0x3, R3 ;  /* 0x00000003ff037819 */ /* 0x000fca0000011603 */
[----:B------:R-:W-:Y:S02]  /*20f0*/  IMAD R20, R3, -0x1a, R20 ;  /* 0xffffffe603147824 */ /* 0x000fe400078e0214 */
[----:B------:R-:W-:Y:S02]  /*2100*/  IMAD.MOV.U32 R3, RZ, RZ, R2 ;  /* 0x000000ffff037224 */ /* 0x000fe400078e0002 */
[----:B------:R-:W-:Y:S01]  /*2110*/  IMAD.MOV.U32 R2, RZ, RZ, R7 ;  /* 0x000000ffff027224 */ /* 0x000fe200078e0007 */
[----:B------:R-:W-:Y:S01]  /*2120*/  ISETP.NE.AND P0, PT, R22, R20, PT ;  /* 0x000000141600720c */ /* 0x000fe20003f05270 */
[----:B------:R-:W-:Y:S01]  /*2130*/  IMAD.MOV.U32 R7, RZ, RZ, R4 ;  /* 0x000000ffff077224 */ /* 0x000fe200078e0004 */
[----:B------:R-:W-:Y:S01]  /*2140*/  MOV R4, R0 ;  /* 0x0000000000047202 */ /* 0x000fe20000000f00 */
[----:B------:R-:W-:-:S10]  /*2150*/  IMAD.MOV.U32 R0, RZ, RZ, R6 ;  /* 0x000000ffff007224 */ /* 0x000fd400078e0006 */
[----:B------:R-:W-:Y:S05]  /*2160*/  @!P0 BRA `(.L_x_14) ;  /* 0xfffffffc00b88947 */ /* 0x000fea000383ffff */
[----:B------:R-:W-:Y:S05]  /*2170*/  BSYNC.RECONVERGENT B0 ;  /* 0x0000000000007941 */ /* 0x000fea0003800200 */
.L_x_13:
[C---:B------:R-:W-:Y:S01]  /*2180*/  IMAD.IADD R20, R1.reuse, 0x1, R20 ;  /* 0x0000000101147824 */ /* 0x040fe200078e0214 */
[----:B------:R-:W0:Y:S01]  /*2190*/  LDCU UR5, c[0x3][0x2758] ;  /* 0x00c4eb00ff0577ac */ /* 0x000e220008000800 */
[----:B------:R-:W-:-:S03]  /*21a0*/  IMAD.IADD R22, R1, 0x1, R22 ;  /* 0x0000000101167824 */ /* 0x000fc600078e0216 */
[----:B------:R-:W2:Y:S04]  /*21b0*/  LDL.U8 R11, [R20] ;  /* 0x00000000140b7983 */ /* 0x000ea80000100000 */
[----:B------:R-:W3:Y:S01]  /*21c0*/  LDL.U8 R23, [R22] ;  /* 0x0000000016177983 */ /* 0x000ee20000100000 */
[----:B------:R-:W-:Y:S02]  /*21d0*/  IMAD.MOV.U32 R8, RZ, RZ, RZ ;  /* 0x000000ffff087224 */ /* 0x000fe400078e00ff */
[----:B------:R-:W-:Y:S01]  /*21e0*/  IMAD.MOV.U32 R15, RZ, RZ, RZ ;  /* 0x000000ffff0f7224 */ /* 0x000fe200078e00ff */
[----:B0-----:R-:W-:-:S04]  /*21f0*/  UIADD3 UR8, UPT, UPT, UR5, -0x4, URZ ;  /* 0xfffffffc05087890 */ /* 0x001fc8000fffe0ff */
[----:B------:R-:W-:Y:S01]  /*2200*/  UISETP.GE.U32.AND UP1, UPT, UR8, 0x3, UPT ;  /* 0x000000030800788c */ /* 0x000fe2000bf26070 */
[----:B--2---:R0:W-:Y:S04]  /*2210*/  STL.U8 [R22], R11 ;  /* 0x0000000b16007387 */ /* 0x0041e80000100000 */
[----:B---3--:R0:W-:Y:S04]  /*2220*/  STL.U8 [R20], R23 ;  /* 0x0000001714007387 */ /* 0x0081e80000100000 */
[----:B------:R-:W-:Y:S05]  /*2230*/  BRA.U !UP1, `(.L_x_15) ;  /* 0x0000000509587547 */ /* 0x000fea000b800000 */
[----:B------:R-:W1:Y:S01]  /*2240*/  LDC.U8 R6, c[0x3][0x48] ;  /* 0x00c01200ff067b82 */ /* 0x000e620000000000 */
[----:B------:R2:W5:Y:S04]  /*2250*/  LDL.U8 R24, [R18+-0x61] ;  /* 0xffff9f0012187983 */ /* 0x0005680000100000 */
[----:B------:R2:W5:Y:S01]  /*2260*/  LDL.U8 R27, [R19+-0x61] ;  /* 0xffff9f00131b7983 */ /* 0x0005620000100000 */
[----:B------:R-:W-:Y:S01]  /*2270*/  UIADD3 UR5, UPT, UPT, UR5, -0x3, URZ ;  /* 0xfffffffd05057890 */ /* 0x000fe2000fffe0ff */
[----:B------:R-:W3:Y:S01]  /*2280*/  LDCU.64 UR8, c[0x0][0x390] ;  /* 0x00007200ff0877ac */ /* 0x000ee20008000a00 */
[----:B-1----:R-:W-:-:S04]  /*2290*/  PRMT R6, R6, 0x8880, RZ ;  /* 0x0000888006067816 */ /* 0x002fc800000000ff */
[----:B------:R-:W-:-:S05]  /*22a0*/  IADD3 R6, PT, PT, R1, R6, RZ ;  /* 0x0000000601067210 */ /* 0x000fca0007ffe0ff */
[----:B------:R2:W5:Y:S01]  /*22b0*/  LDL.U8 R25, [R6+-0x61] ;  /* 0xffff9f0006197983 */ /* 0x0005620000100000 */
[----:B------:R-:W-:Y:S01]  /*22c0*/  ULOP3.LUT UR5, UR5, 0xfffffffc, URZ, 0xc0, !UPT ;  /* 0xfffffffc05057892 */ /* 0x000fe2000f8ec0ff */
[----:B------:R-:W-:Y:S02]  /*22d0*/  IMAD.MOV.U32 R26, RZ, RZ, 0x4e ;  /* 0x0000004eff1a7424 */ /* 0x000fe400078e00ff */
[----:B------:R-:W-:Y:S01]  /*22e0*/  IMAD.MOV.U32 R8, RZ, RZ, RZ ;  /* 0x000000ffff087224 */ /* 0x000fe200078e00ff */
[----:B---3--:R-:W-:-:S12]  /*22f0*/  UIADD3 UR5, UPT, UPT, -UR5, URZ, URZ ;  /* 0x000000ff05057290 */ /* 0x008fd8000fffe1ff */
.L_x_16:
[----:B--2---:R-:W1:Y:S08]  /*2300*/  LDC.S8 R6, c[0x3][R26+-0x3] ;  /* 0x00ffff401a067b82 */ /* 0x004e700000000200 */
[----:B------:R-:W2:Y:S08]  /*2310*/  LDC.S8 R12, c[0x3][R26+-0x1] ;  /* 0x00ffffc01a0c7b82 */ /* 0x000eb00000000200 */
[----:B------:R-:W3:Y:S08]  /*2320*/  LDC.S8 R10, c[0x3][R26+-0x2] ;  /* 0x00ffff801a0a7b82 */ /* 0x000ef00000000200 */
[----:B------:R-:W4:Y:S01]  /*2330*/  LDC.S8 R14, c[0x3][R26] ;  /* 0x00c000001a0e7b82 */ /* 0x000f220000000200 */
[----:B-1----:R-:W-:-:S06]  /*2340*/  IMAD.IADD R6, R1, 0x1, R6 ;  /* 0x0000000101067824 */ /* 0x002fcc00078e0206 */
[----:B------:R-:W4:Y:S01]  /*2350*/  LDL.U8 R6, [R6+-0x61] ;  /* 0xffff9f0006067983 */ /* 0x000f220000100000 */
[----:B--2---:R-:W-:Y:S01]  /*2360*/  IMAD.IADD R16, R1, 0x1, R12 ;  /* 0x0000000101107824 */ /* 0x004fe200078e020c */
[----:B-----5:R-:W-:Y:S02]  /*2370*/  LOP3.LUT R12, R24, 0xffff, RZ, 0xc0, !PT ;  /* 0x0000ffff180c7812 */ /* 0x020fe400078ec0ff */
[----:B0-----:R-:W-:Y:S02]  /*2380*/  LOP3.LUT R11, R25, 0xffff, RZ, 0xc0, !PT ;  /* 0x0000ffff190b7812 */ /* 0x001fe400078ec0ff */
[----:B------:R-:W2:Y:S01]  /*2390*/  LDL.U8 R24, [R16+-0x61] ;  /* 0xffff9f0010187983 */ /* 0x000ea20000100000 */
[----:B---3--:R-:W-:-:S05]  /*23a0*/  IMAD.IADD R13, R1, 0x1, R10 ;  /* 0x00000001010d7824 */ /* 0x008fca00078e020a */
[----:B------:R0:W3:Y:S01]  /*23b0*/  LDL.U8 R25, [R13+-0x61] ;  /* 0xffff9f000d197983 */ /* 0x0000e20000100000 */
[----:B----4-:R-:W-:Y:S02]  /*23c0*/  IADD3 R15, PT, PT, R1, R14, RZ ;  /* 0x0000000e010f7210 */ /* 0x010fe40007ffe0ff */
[----:B------:R-:W-:-:S03]  /*23d0*/  LOP3.LUT R10, R27, 0xffff, RZ, 0xc0, !PT ;  /* 0x0000ffff1b0a7812 */ /* 0x000fc600078ec0ff */
[----:B------:R1:W4:Y:S01]  /*23e0*/  LDL.U8 R27, [R15+-0x61] ;  /* 0xffff9f000f1b7983 */ /* 0x0003220000100000 */
[----:B------:R-:W-:Y:S02]  /*23f0*/  PRMT R14, R12, 0x8880, RZ ;  /* 0x000088800c0e7816 */ /* 0x000fe400000000ff */
[----:B------:R-:W-:Y:S02]  /*2400*/  PRMT R17, R10, 0x8880, RZ ;  /* 0x000088800a117816 */ /* 0x000fe400000000ff */
[----:B------:R-:W-:Y:S02]  /*2410*/  PRMT R11, R11, 0x8880, RZ ;  /* 0x000088800b0b7816 */ /* 0x000fe400000000ff */
[----:B0-----:R-:W-:Y:S01]  /*2420*/  PRMT R13, R12, 0x8880, RZ ;  /* 0x000088800c0d7816 */ /* 0x001fe200000000ff */
[----:B------:R-:W-:Y:S02]  /*2430*/  IMAD.MOV.U32 R12, RZ, RZ, R14 ;  /* 0x000000ffff0c7224 */ /* 0x000fe400078e000e */
[----:B------:R-:W-:-:S02]  /*2440*/  IMAD.MOV.U32 R14, RZ, RZ, R17 ;  /* 0x000000ffff0e7224 */ /* 0x000fc400078e0011 */
[----:B------:R-:W-:Y:S02]  /*2450*/  IMAD R12, R11, 0x1a, R12 ;  /* 0x0000001a0b0c7824 */ /* 0x000fe400078e020c */
[--C-:B------:R-:W-:Y:S02]  /*2460*/  IMAD R11, R13, 0x1a, R14.reuse ;  /* 0x0000001a0d0b7824 */ /* 0x100fe400078e020e */
[----:B------:R-:W-:Y:S01]  /*2470*/  IMAD R12, R12, 0x1a, R14 ;  /* 0x0000001a0c0c7824 */ /* 0x000fe200078e020e */
[----:B------:R-:W-:Y:S02]  /*2480*/  PRMT R14, R10, 0x8880, RZ ;  /* 0x000088800a0e7816 */ /* 0x000fe400000000ff */
[C---:B------:R-:W-:Y:S02]  /*2490*/  PRMT R13, R6.reuse, 0x8880, RZ ;  /* 0x00008880060d7816 */ /* 0x040fe400000000ff */
[----:B-1----:R-:W-:-:S03]  /*24a0*/  PRMT R15, R6, 0x8880, RZ ;  /* 0x00008880060f7816 */ /* 0x002fc600000000ff */
[----:B------:R-:W-:Y:S02]  /*24b0*/  IMAD.MOV.U32 R6, RZ, RZ, R13 ;  /* 0x000000ffff067224 */ /* 0x000fe400078e000d */
[----:B------:R-:W-:Y:S01]  /*24c0*/  IMAD.MOV.U32 R13, RZ, RZ, R14 ;  /* 0x000000ffff0d7224 */ /* 0x000fe200078e000e */
[----:B--2---:R-:W-:Y:S01]  /*24d0*/  PRMT R14, R24, 0x8880, RZ ;  /* 0x00008880180e7816 */ /* 0x004fe200000000ff */
[--C-:B------:R-:W-:Y:S02]  /*24e0*/  IMAD R12, R12, 0x1a, R6.reuse ;  /* 0x0000001a0c0c7824 */ /* 0x100fe400078e0206 */
[--C-:B------:R-:W-:Y:S01]  /*24f0*/  IMAD R11, R11, 0x1a, R6.reuse ;  /* 0x0000001a0b0b7824 */ /* 0x100fe200078e0206 */
[----:B---3--:R-:W-:Y:S01]  /*2500*/  PRMT R10, R25, 0x8880, RZ ;  /* 0x00008880190a7816 */ /* 0x008fe200000000ff */
[----:B------:R-:W-:Y:S01]  /*2510*/  IMAD R17, R13, 0x1a, R6 ;  /* 0x0000001a0d117824 */ /* 0x000fe200078e0206 */
[----:B------:R-:W-:Y:S01]  /*2520*/  IADD3 R6, P1, PT, RZ, RZ, RZ ;  /* 0x000000ffff067210 */ /* 0x000fe20007f3e0ff */
[----:B------:R-:W-:-:S02]  /*2530*/  IMAD.MOV.U32 R13, RZ, RZ, R14 ;  /* 0x000000ffff0d7224 */ /* 0x000fc400078e000e */
[--C-:B------:R-:W-:Y:S01]  /*2540*/  IMAD R14, R15, 0x1a, R10.reuse ;  /* 0x0000001a0f0e7824 */ /* 0x100fe200078e020a */
[----:B------:R-:W-:Y:S01]  /*2550*/  IADD3.X R15, PT, PT, R12, -0x1b0e07, RZ, P1, !PT ;  /* 0xffe4f1f90c0f7810 */ /* 0x000fe20000ffe4ff */
[--C-:B------:R-:W-:Y:S02]  /*2560*/  IMAD R16, R17, 0x1a, R10.reuse ;  /* 0x0000001a11107824 */ /* 0x100fe400078e020a */
[----:B------:R-:W-:Y:S02]  /*2570*/  IMAD R11, R11, 0x1a, R10 ;  /* 0x0000001a0b0b7824 */ /* 0x000fe400078e020a */
[--C-:B------:R-:W-:Y:S02]  /*2580*/  IMAD R10, R14, 0x1a, R13.reuse ;  /* 0x0000001a0e0a7824 */ /* 0x100fe400078e020d */
[----:B------:R-:W-:Y:S01]  /*2590*/  IMAD R13, R16, 0x1a, R13 ;  /* 0x0000001a100d7824 */ /* 0x000fe200078e020d */
[----:B------:R-:W-:Y:S02]  /*25a0*/  SHF.R.S64 R16, R6, 0x1e, R15 ;  /* 0x0000001e06107819 */ /* 0x000fe4000000100f */
[----:B----4-:R-:W-:-:S02]  /*25b0*/  PRMT R29, R27, 0x8880, RZ ;  /* 0x000088801b1d7816 */ /* 0x010fc400000000ff */
[----:B------:R-:W-:Y:S02]  /*25c0*/  IADD3 R16, P0, PT, R16, UR8, RZ ;  /* 0x0000000810107c10 */ /* 0x000fe4000ff1e0ff */
[----:B------:R-:W-:Y:S02]  /*25d0*/  IADD3.X R11, PT, PT, R11, -0x1b0e07, RZ, P1, !PT ;  /* 0xffe4f1f90b0b7810 */ /* 0x000fe40000ffe4ff */
[----:B------:R-:W-:Y:S01]  /*25e0*/  LEA.HI.X.SX32 R17, R15, UR9, 0x2, P0 ;  /* 0x000000090f117c11 */ /* 0x000fe200080f16ff */
[----:B------:R-:W-:Y:S01]  /*25f0*/  IMAD R15, R10, 0x1a, R29 ;  /* 0x0000001a0a0f7824 */ /* 0x000fe200078e021d */
[----:B------:R-:W-:Y:S02]  /*2600*/  SHF.R.S64 R10, R6, 0x1e, R11 ;  /* 0x0000001e060a7819 */ /* 0x000fe4000000100b */
[----:B------:R-:W-:Y:S02]  /*2610*/  IADD3.X R13, PT, PT, R13, -0x1b0e07, RZ, P1, !PT ;  /* 0xffe4f1f90d0d7810 */ /* 0x000fe40000ffe4ff */
[----:B------:R-:W-:Y:S01]  /*2620*/  IADD3 R10, P0, PT, R10, UR8, RZ ;  /* 0x000000080a0a7c10 */ /* 0x000fe2000ff1e0ff */
[----:B------:R-:W2:Y:S01]  /*2630*/  LDG.E R17, desc[UR6][R16.64] ;  /* 0x0000000610117981 */ /* 0x000ea2000c1e1900 */
[----:B------:R-:W-:-:S02]  /*2640*/  IADD3.X R15, PT, PT, R15, -0x1b0e07, RZ, P1, !PT ;  /* 0xffe4f1f90f0f7810 */ /* 0x000fc40000ffe4ff */
[C---:B------:R-:W-:Y:S02]  /*2650*/  SHF.R.S64 R12, R6.reuse, 0x1e, R13 ;  /* 0x0000001e060c7819 */ /* 0x040fe4000000100d */
[----:B------:R-:W-:Y:S02]  /*2660*/  LEA.HI.X.SX32 R11, R11, UR9, 0x2, P0 ;  /* 0x000000090b0b7c11 */ /* 0x000fe400080f16ff */
[----:B------:R-:W-:Y:S02]  /*2670*/  SHF.R.S64 R6, R6, 0x1e, R15 ;  /* 0x0000001e06067819 */ /* 0x000fe4000000100f */
[----:B------:R-:W-:Y:S01]  /*2680*/  IADD3 R12, P0, PT, R12, UR8, RZ ;  /* 0x000000080c0c7c10 */ /* 0x000fe2000ff1e0ff */
[----:B------:R-:W3:Y:S01]  /*2690*/  LDG.E R10, desc[UR6][R10.64] ;  /* 0x000000060a0a7981 */ /* 0x000ee2000c1e1900 */
[----:B------:R-:W-:Y:S02]  /*26a0*/  IADD3 R14, P1, PT, R6, UR8, RZ ;  /* 0x00000008060e7c10 */ /* 0x000fe4000ff3e0ff */
[----:B------:R-:W-:-:S02]  /*26b0*/  LEA.HI.X.SX32 R13, R13, UR9, 0x2, P0 ;  /* 0x000000090d0d7c11 */ /* 0x000fc400080f16ff */
[----:B------:R-:W-:-:S03]  /*26c0*/  LEA.HI.X.SX32 R15, R15, UR9, 0x2, P1 ;  /* 0x000000090f0f7c11 */ /* 0x000fc600088f16ff */
[----:B------:R-:W4:Y:S04]  /*26d0*/  LDG.E R12, desc[UR6][R12.64] ;  /* 0x000000060c0c7981 */ /* 0x000f28000c1e1900 */
[----:B------:R-:W4:Y:S01]  /*26e0*/  LDG.E R14, desc[UR6][R14.64] ;  /* 0x000000060e0e7981 */ /* 0x000f22000c1e1900 */
[----:B------:R-:W-:-:S04]  /*26f0*/  UIADD3 UR5, UPT, UPT, UR5, 0x4, URZ ;  /* 0x0000000405057890 */ /* 0x000fc8000fffe0ff */
[----:B------:R-:W-:Y:S01]  /*2700*/  UISETP.NE.AND UP1, UPT, UR5, URZ, UPT ;  /* 0x000000ff0500728c */ /* 0x000fe2000bf25270 */
[----:B------:R-:W-:Y:S01]  /*2710*/  IADD3 R26, PT, PT, R26, 0x4, RZ ;  /* 0x000000041a1a7810 */ /* 0x000fe20007ffe0ff */
[----:B--2---:R-:W-:-:S04]  /*2720*/  FADD R17, R17, R8 ;  /* 0x0000000811117221 */ /* 0x004fc80000000000 */
[----:B---3--:R-:W-:-:S04]  /*2730*/  FADD R17, R17, R10 ;  /* 0x0000000a11117221 */ /* 0x008fc80000000000 */
[----:B----4-:R-:W-:-:S04]  /*2740*/  FADD R17, R17, R12 ;  /* 0x0000000c11117221 */ /* 0x010fc80000000000 */
[----:B------:R-:W-:Y:S01]  /*2750*/  FADD R8, R17, R14 ;  /* 0x0000000e11087221 */ /* 0x000fe20000000000 */
[----:B------:R-:W-:Y:S06]  /*2760*/  BRA.U UP1, `(.L_x_16) ;  /* 0xfffffff901e47547 */ /* 0x000fec000b83ffff */
[----:B------:R-:W0:Y:S02]  /*2770*/  LDC R6, c[0x3][0x2758] ;  /* 0x00c9d600ff067b82 */ /* 0x000e240000000800 */
[----:B0-----:R-:W-:-:S05]  /*2780*/  VIADD R6, R6, 0xfffffffd ;  /* 0xfffffffd06067836 */ /* 0x001fca0000000000 */
[----:B------:R-:W-:-:S07]  /*2790*/  LOP3.LUT R15, R6, 0xfffffffc, RZ, 0xc0, !PT ;  /* 0xfffffffc060f7812 */ /* 0x000fce00078ec0ff */
.L_x_15:
[----:B------:R-:W1:Y:S02]  /*27a0*/  LDCU UR5, c[0x3][0x2758] ;  /* 0x00c4eb00ff0577ac */ /* 0x000e640008000800 */
[----:B-1----:R-:W-:-:S04]  /*27b0*/  UIADD3 UR5, UPT, UPT, UR5, -0x3, URZ ;  /* 0xfffffffd05057890 */ /* 0x002fc8000fffe0ff */
[----:B------:R-:W-:-:S09]  /*27c0*/  ULOP3.LUT UP1, URZ, UR5, 0x3, URZ, 0xc0, !UPT ;  /* 0x0000000305ff7892 */ /* 0x000fd2000f82c0ff */
[----:B------:R-:W-:Y:S05]  /*27d0*/  BRA.U !UP1, `(.L_x_17) ;  /* 0x0000000509107547 */ /* 0x000fea000b800000 */
[----:B------:R-:W1:Y:S01]  /*27e0*/  LDCU UR5, c[0x3][0x2758] ;  /* 0x00c4eb00ff0577ac */ /* 0x000e620008000800 */
[----:B------:R-:W2:Y:S01]  /*27f0*/  LDCU UR8, c[0x3][0x2758] ;  /* 0x00c4eb00ff0877ac */ /* 0x000ea20008000800 */
[----:B-1----:R-:W-:Y:S02]  /*2800*/  ULOP3.LUT UP2, URZ, UR5, 0x3, URZ, 0xc0, !UPT ;  /* 0x0000000305ff7892 */ /* 0x002fe4000f84c0ff */
[----:B--2---:R-:W-:-:S07]  /*2810*/  ULOP3.LUT UP1, URZ, UR8, 0x1, URZ, 0xc0, !UPT ;  /* 0x0000000108ff7892 */ /* 0x004fce000f82c0ff */
[----:B------:R-:W-:Y:S05]  /*2820*/  BRA.U !UP2, `(.L_x_18) ;  /* 0x000000010a9c7547 */ /* 0x000fea000b800000 */
        /* <DEDUP_REMOVED lines=12> */
[----:B----4-:R-:W-:-:S06]  /*28f0*/  IMAD.IADD R13, R1, 0x1, R14 ;  /* 0x00000001010d7824 */ /* 0x010fcc00078e020e */
[----:B------:R-:W4:Y:S01]  /*2900*/  LDL.S8 R13, [R13+-0x61] ;  /* 0xffff9f000d0d7983 */ /* 0x000f220000100200 */
[----:B0-----:R-:W-:-:S06]  /*2910*/  IADD3 R6, PT, PT, R1, R16, RZ ;  /* 0x0000001001067210 */ /* 0x001fcc0007ffe0ff */
[----:B------:R-:W4:Y:S01]  /*2920*/  LDL.S8 R6, [R6+-0x61] ;  /* 0xffff9f0006067983 */ /* 0x000f220000100200 */
[C---:B-----5:R-:W-:Y:S02]  /*2930*/  PRMT R14, R11.reuse, 0x8880, RZ ;  /* 0x000088800b0e7816 */ /* 0x060fe400000000ff */
[----:B------:R-:W-:-:S03]  /*2940*/  PRMT R17, R11, 0x8880, RZ ;  /* 0x000088800b117816 */ /* 0x000fc600000000ff */
[----:B------:R-:W-:-:S04]  /*2950*/  IMAD.MOV.U32 R11, RZ, RZ, R14 ;  /* 0x000000ffff0b7224 */ /* 0x000fc800078e000e */
        /* <DEDUP_REMOVED lines=8> */
[----:B------:R-:W-:Y:S02]  /*29e0*/  SHF.R.S64 R10, R12, 0x1e, R11 ;  /* 0x0000001e0c0a7819 */ /* 0x000fe4000000100b */
[----:B------:R-:W-:Y:S02]  /*29f0*/  IADD3.X R6, PT, PT, R6, -0x1b0e07, RZ, P0, !PT ;  /* 0xffe4f1f906067810 */ /* 0x000fe400007fe4ff */
[----:B-1----:R-:W-:Y:S02]  /*2a00*/  IADD3 R10, P0, PT, R10, UR8, RZ ;  /* 0x000000080a0a7c10 */ /* 0x002fe4000ff1e0ff */
[----:B------:R-:W-:Y:S02]  /*2a10*/  SHF.R.S64 R12, R12, 0x1e, R6 ;  /* 0x0000001e0c0c7819 */ /* 0x000fe40000001006 */
[----:B------:R-:W-:Y:S02]  /*2a20*/  LEA.HI.X.SX32 R11, R11, UR9, 0x2, P0 ;  /* 0x000000090b0b7c11 */ /* 0x000fe400080f16ff */
[----:B------:R-:W-:-:S04]  /*2a30*/  IADD3 R12, P1, PT, R12, UR8, RZ ;  /* 0x000000080c0c7c10 */ /* 0x000fc8000ff3e0ff */
[----:B------:R-:W-:Y:S01]  /*2a40*/  LEA.HI.X.SX32 R13, R6, UR9, 0x2, P1 ;  /* 0x00000009060d7c11 */ /* 0x000fe200088f16ff */
[----:B------:R-:W2:Y:S05]  /*2a50*/  LDG.E R11, desc[UR6][R10.64] ;  /* 0x000000060a0b7981 */ /* 0x000eaa000c1e1900 */
[----:B------:R-:W3:Y:S01]  /*2a60*/  LDG.E R13, desc[UR6][R12.64] ;  /* 0x000000060c0d7981 */ /* 0x000ee2000c1e1900 */
[----:B------:R-:W-:Y:S02]  /*2a70*/  VIADD R15, R15, 0x2 ;  /* 0x000000020f0f7836 */ /* 0x000fe40000000000 */
[----:B--2---:R-:W-:-:S04]  /*2a80*/  FADD R8, R8, R11 ;  /* 0x0000000b08087221 */ /* 0x004fc80000000000 */
[----:B---3--:R-:W-:-:S07]  /*2a90*/  FADD R8, R8, R13 ;  /* 0x0000000d08087221 */ /* 0x008fce0000000000 */
.L_x_18:
[----:B------:R-:W-:Y:S05]  /*2aa0*/  BRA.U UP1, `(.L_x_17) ;  /* 0x00000001015c7547 */ /* 0x000fea000b800000 */
[----:B------:R-:W1:Y:S01]  /*2ab0*/  LDC.S8 R6, c[0x3][R15+0x48] ;  /* 0x00c012000f067b82 */ /* 0x000e620000000200 */
[----:B------:R-:W2:Y:S07]  /*2ac0*/  LDCU.64 UR8, c[0x0][0x390] ;  /* 0x00007200ff0877ac */ /* 0x000eae0008000a00 */
[----:B------:R-:W3:Y:S08]  /*2ad0*/  LDC.S8 R10, c[0x3][R15+0x49] ;  /* 0x00c012400f0a7b82 */ /* 0x000ef00000000200 */
[----:B------:R-:W4:Y:S08]  /*2ae0*/  LDC.S8 R12, c[0x3][R15+0x4a] ;  /* 0x00c012800f0c7b82 */ /* 0x000f300000000200 */
[----:B------:R-:W5:Y:S01]  /*2af0*/  LDC.S8 R14, c[0x3][R15+0x4b] ;  /* 0x00c012c00f0e7b82 */ /* 0x000f620000000200 */
[----:B-1----:R-:W-:-:S05]  /*2b00*/  IMAD.IADD R17, R1, 0x1, R6 ;  /* 0x0000000101117824 */ /* 0x002fca00078e0206 */
[----:B------:R-:W2:Y:S01]  /*2b10*/  LDL.S8 R6, [R17+-0x61] ;  /* 0xffff9f0011067983 */ /* 0x000ea20000100200 */
[----:B---3--:R-:W-:-:S05]  /*2b20*/  IMAD.IADD R16, R1, 0x1, R10 ;  /* 0x0000000101107824 */ /* 0x008fca00078e020a */
[----:B0-----:R-:W2:Y:S01]  /*2b30*/  LDL.S8 R11, [R16+-0x61] ;  /* 0xffff9f00100b7983 */ /* 0x001ea20000100200 */
[----:B----4-:R-:W-:-:S05]  /*2b40*/  IMAD.IADD R13, R1, 0x1, R12 ;  /* 0x00000001010d7824 */ /* 0x010fca00078e020c */
[----:B------:R-:W3:Y:S01]  /*2b50*/  LDL.S8 R10, [R13+-0x61] ;  /* 0xffff9f000d0a7983 */ /* 0x000ee20000100200 */
[----:B-----5:R-:W-:-:S06]  /*2b60*/  IADD3 R12, PT, PT, R1, R14, RZ ;  /* 0x0000000e010c7210 */ /* 0x020fcc0007ffe0ff */
[----:B------:R-:W4:Y:S01]  /*2b70*/  LDL.S8 R12, [R12+-0x61] ;  /* 0xffff9f000c0c7983 */ /* 0x000f220000100200 */
[----:B--2---:R-:W-:-:S04]  /*2b80*/  IMAD R11, R6, 0x1a, R11 ;  /* 0x0000001a060b7824 */ /* 0x004fc800078e020b */
[----:B---3--:R-:W-:-:S04]  /*2b90*/  IMAD R11, R11, 0x1a, R10 ;  /* 0x0000001a0b0b7824 */ /* 0x008fc800078e020a */
[----:B----4-:R-:W-:Y:S01]  /*2ba0*/  IMAD R6, R11, 0x1a, R12 ;  /* 0x0000001a0b067824 */ /* 0x010fe200078e020c */
[----:B------:R-:W-:-:S04]  /*2bb0*/  IADD3 R11, P0, PT, RZ, RZ, RZ ;  /* 0x000000ffff0b7210 */ /* 0x000fc80007f1e0ff */
[----:B------:R-:W-:-:S04]  /*2bc0*/  IADD3.X R6, PT, PT, R6, -0x1b0e07, RZ, P0, !PT ;  /* 0xffe4f1f906067810 */ /* 0x000fc800007fe4ff */
[----:B------:R-:W-:-:S04]  /*2bd0*/  SHF.R.S64 R10, R11, 0x1e, R6 ;  /* 0x0000001e0b0a7819 */ /* 0x000fc80000001006 */
[----:B------:R-:W-:-:S04]  /*2be0*/  IADD3 R10, P0, PT, R10, UR8, RZ ;  /* 0x000000080a0a7c10 */ /* 0x000fc8000ff1e0ff */
[----:B------:R-:W-:-:S06]  /*2bf0*/  LEA.HI.X.SX32 R11, R6, UR9, 0x2, P0 ;  /* 0x00000009060b7c11 */ /* 0x000fcc00080f16ff */
[----:B------:R-:W2:Y:S02]  /*2c00*/  LDG.E R11, desc[UR6][R10.64] ;  /* 0x000000060a0b7981 */ /* 0x000ea4000c1e1900 */
[----:B--2---:R-:W-:-:S07]  /*2c10*/  FADD R8, R8, R11 ;  /* 0x0000000b08087221 */ /* 0x004fce0000000000 */
.L_x_17:
[----:B------:R-:W-:Y:S01]  /*2c20*/  FSETP.GT.AND P0, PT, R8, R21, PT ;  /* 0x000000150800720b */ /* 0x000fe20003f04000 */
[----:B------:R-:W-:-:S12]  /*2c30*/  BSSY.RECONVERGENT B0, `(.L_x_19) ;  /* 0x000003e000007945 */ /* 0x000fd80003800200 */
[----:B------:R-:W-:Y:S05]  /*2c40*/  @P0 BRA `(.L_x_20) ;  /* 0x0000000000140947 */ /* 0x000fea0003800000 */
[----:B0-----:R-:W2:Y:S01]  /*2c50*/  LDL.U8 R11, [R22] ;  /* 0x00000000160b7983 */ /* 0x001ea20000100000 */
[----:B------:R-:W-:-:S03]  /*2c60*/  IMAD.MOV.U32 R8, RZ, RZ, R21 ;  /* 0x000000ffff087224 */ /* 0x000fc600078e0015 */
[----:B------:R3:W-:Y:S04]  /*2c70*/  STL.U8 [R22], R23 ;  /* 0x0000001716007387 */ /* 0x0007e80000100000 */
[----:B--2---:R3:W-:Y:S01]  /*2c80*/  STL.U8 [R20], R11 ;  /* 0x0000000b14007387 */ /* 0x0047e20000100000 */
[----:B------:R-:W-:Y:S05]  /*2c90*/  BRA `(.L_x_21) ;  /* 0x0000000000dc7947 */ /* 0x000fea0003800000 */
.L_x_20:
[----:B------:R-:W-:-:S13]  /*2ca0*/  FSETP.GT.AND P0, PT, R8, R5, PT ;  /* 0x000000050800720b */ /* 0x000fda0003f04000 */
[----:B------:R-:W-:Y:S05]  /*2cb0*/  @!P0 BRA `(.L_x_21) ;  /* 0x0000000000d48947 */ /* 0x000fea0003800000 */
[----:B------:R-:W2:Y:S04]  /*2cc0*/  LDL.U8 R6, [R1] ;  /* 0x0000000001067983 */ /* 0x000ea80000100000 */
[----:B------:R-:W3:Y:S04]  /*2cd0*/  LDL.U8 R10, [R1+0x1] ;  /* 0x00000100010a7983 */ /* 0x000ee80000100000 */
[----:B------:R-:W4:Y:S04]  /*2ce0*/  LDL.U8 R12, [R1+0x2] ;  /* 0x00000200010c7983 */ /* 0x000f280000100000 */
[----:B------:R-:W5:Y:S04]  /*2cf0*/  LDL.U8 R14, [R1+0x3] ;  /* 0x00000300010e7983 */ /* 0x000f680000100000 */
[----:B------:R-:W5:Y:S04]  /*2d00*/  LDL.U8 R16, [R1+0x4] ;  /* 0x0000040001107983 */ /* 0x000f680000100000 */
[----:B0-----:R-:W5:Y:S04]  /*2d10*/  LDL.U8 R20, [R1+0x5] ;  /* 0x0000050001147983 */ /* 0x001f680000100000 */
        /* <DEDUP_REMOVED lines=27> */
[----:B------:R-:W5:Y:S04]  /*2ed0*/  LDL.U8 R26, [R1+0x13] ;  /* 0x00001300011a7983 */ /* 0x000f680000100000 */
[----:B------:R-:W5:Y:S04]  /*2ee0*/  LDL.U8 R6, [R1+0x19] ;  /* 0x0000190001067983 */ /* 0x000f680000100000 */
[----:B------:R-:W-:Y:S04]  /*2ef0*/  STL.U8 [R1+0x23], R28 ;  /* 0x0000231c01007387 */ /* 0x000fe80000100000 */
[----:B------:R-:W-:Y:S04]  /*2f00*/  STL.U8 [R1+0x25], R11 ;  /* 0x0000250b01007387 */ /* 0x000fe80000100000 */
[----:B------:R-:W-:Y:S04]  /*2f10*/  STL.U8 [R1+0x2e], R13 ;  /* 0x00002e0d01007387 */ /* 0x000fe80000100000 */
[----:B------:R-:W-:Y:S04]  /*2f20*/  STL.U8 [R1+0x2f], R15 ;  /* 0x00002f0f01007387 */ /* 0x000fe80000100000 */
[----:B------:R-:W-:Y:S04]  /*2f30*/  STL.U8 [R1+0x30], R17 ;  /* 0x0000301101007387 */ /* 0x000fe80000100000 */
[----:B------:R-:W-:Y:S04]  /*2f40*/  STL.U8 [R1+0x31], R21 ;  /* 0x0000311501007387 */ /* 0x000fe80000100000 */
[----:B------:R-:W-:Y:S04]  /*2f50*/  STL.U8 [R1+0x32], R23 ;  /* 0x0000321701007387 */ /* 0x000fe80000100000 */
[----:B------:R0:W-:Y:S02]  /*2f60*/  STL.U8 [R1+0x24], R5 ;  /* 0x0000240501007387 */ /* 0x0001e40000100000 */
[----:B0-----:R-:W-:-:S02]  /*2f70*/  IMAD.MOV.U32 R5, RZ, RZ, R8 ;  /* 0x000000ffff057224 */ /* 0x001fc400078e0008 */
[----:B------:R1:W-:Y:S04]  /*2f80*/  STL.U8 [R1+0x26], R10 ;  /* 0x0000260a01007387 */ /* 0x0003e80000100000 */
[----:B------:R1:W-:Y:S04]  /*2f90*/  STL.U8 [R1+0x27], R12 ;  /* 0x0000270c01007387 */ /* 0x0003e80000100000 */
[----:B--2---:R1:W-:Y:S04]  /*2fa0*/  STL.U8 [R1+0x28], R14 ;  /* 0x0000280e01007387 */ /* 0x0043e80000100000 */
[----:B---3--:R1:W-:Y:S04]  /*2fb0*/  STL.U8 [R1+0x29], R16 ;  /* 0x0000291001007387 */ /* 0x0083e80000100000 */
[----:B----4-:R1:W-:Y:S04]  /*2fc0*/  STL.U8 [R1+0x2a], R20 ;  /* 0x00002a1401007387 */ /* 0x0103e80000100000 */
[----:B-----5:R1:W-:Y:S04]  /*2fd0*/  STL.U8 [R1+0x2b], R22 ;  /* 0x00002b1601007387 */ /* 0x0203e80000100000 */
[----:B------:R1:W-:Y:S04]  /*2fe0*/  STL.U8 [R1+0x2c], R24 ;  /* 0x00002c1801007387 */ /* 0x0003e80000100000 */
[----:B------:R1:W-:Y:S04]  /*2ff0*/  STL.U8 [R1+0x2d], R26 ;  /* 0x00002d1a01007387 */ /* 0x0003e80000100000 */
[----:B------:R1:W-:Y:S02]  /*3000*/  STL.U8 [R1+0x33], R6 ;  /* 0x0000330601007387 */ /* 0x0003e40000100000 */
.L_x_21:
[----:B------:R-:W-:Y:S05]  /*3010*/  BSYNC.RECONVERGENT B0 ;  /* 0x0000000000007941 */ /* 0x000fea0003800200 */
.L_x_19:
[----:B------:R-:W-:Y:S05]  /*3020*/  BRA.U UP0, `(.L_x_22) ;  /* 0xffffffed00b47547 */ /* 0x000fea000b83ffff */
.L_x_12:
[----:B------:R-:W2:Y:S01]  /*3030*/  S2R R2, SR_TID.X ;  /* 0x0000000000027919 */ /* 0x000ea20000002100 */
[----:B------:R-:W4:Y:S01]  /*3040*/  S2UR UR5, SR_CgaCtaId ;  /* 0x00000000000579c3 */ /* 0x000f220000008800 */
[----:B------:R-:W-:Y:S02]  /*3050*/  UMOV UR4, 0x400 ;  /* 0x0000040000047882 */ /* 0x000fe40000000000 */
[----:B----4-:R-:W-:Y:S01]  /*3060*/  ULEA UR4, UR5, UR4, 0x18 ;  /* 0x0000000405047291 */ /* 0x010fe2000f8ec0ff */
[----:B--2---:R-:W-:-:S13]  /*3070*/  ISETP.NE.AND P0, PT, R2, RZ, PT ;  /* 0x000000ff0200720c */ /* 0x004fda0003f05270 */
[----:B------:R-:W-:-:S05]  /*3080*/  @!P0 IMAD.MOV.U32 R0, RZ, RZ, -0x800001 ;  /* 0xff7fffffff008424 */ /* 0x000fca00078e00ff */
[----:B------:R2:W-:Y:S01]  /*3090*/  @!P0 STS [UR4], R0 ;  /* 0x00000000ff008988 */ /* 0x0005e20008000804 */
[----:B------:R-:W-:Y:S06]  /*30a0*/  BAR.SYNC.DEFER_BLOCKING 0x0 ;  /* 0x0000000000007b1d */ /* 0x000fec0000010000 */
[----:B------:R-:W4:Y:S02]  /*30b0*/  LDS R4, [UR4] ;  /* 0x00000004ff047984 */ /* 0x000f240008000800 */
.L_x_24:
[----:B----4-:R-:W-:Y:S01]  /*30c0*/  FSETP.GTU.AND P0, PT, R5, R4, PT ;  /* 0x000000040500720b */ /* 0x010fe20003f0c000 */
[----:B------:R-:W-:-:S12]  /*30d0*/  YIELD ;  /* 0x0000000000007946 */ /* 0x000fd80003800000 */
[----:B------:R-:W-:Y:S05]  /*30e0*/  @!P0 BRA `(.L_x_23) ;  /* 0x0000000000148947 */ /* 0x000fea0003800000 */
[----:B------:R-:W-:-:S06]  /*30f0*/  IMAD.U32 R3, RZ, RZ, UR4 ;  /* 0x00000004ff037e24 */ /* 0x000fcc000f8e00ff */
[----:B------:R-:W4:Y:S02]  /*3100*/  ATOMS.CAS R3, [R3], R4, R5 ;  /* 0x000000040303738d */ /* 0x000f240000000005 */
[----:B----4-:R-:W-:Y:S01]  /*3110*/  ISETP.NE.AND P0, PT, R4, R3, PT ;  /* 0x000000030400720c */ /* 0x010fe20003f05270 */
[----:B------:R-:W-:-:S12]  /*3120*/  IMAD.MOV.U32 R4, RZ, RZ, R3 ;  /* 0x000000ffff047224 */ /* 0x000fd800078e0003 */
[----:B------:R-:W-:Y:S05]  /*3130*/  @P0 BRA `(.L_x_24) ;  /* 0xfffffffc00e00947 */ /* 0x000fea000383ffff */
.L_x_23:
[----:B------:R-:W-:Y:S05]  /*3140*/  WARPSYNC.ALL ;  /* 0x0000000000007948 */ /* 0x000fea0003800000 */
[----:B------:R-:W4:Y:S08]  /*3150*/  S2UR UR5, SR_CgaCtaId ;  /* 0x00000000000579c3 */ /* 0x000f300000008800 */
[----:B------:R-:W-:Y:S01]  /*3160*/  BAR.SYNC.DEFER_BLOCKING 0x0 ;  /* 0x0000000000007b1d */ /* 0x000fe20000010000 */
[----:B------:R-:W-:-:S05]  /*3170*/  ISETP.NE.AND P1, PT, R2, RZ, PT ;  /* 0x000000ff0200720c */ /* 0x000fca0003f25270 */
[----:B------:R-:W-:Y:S01]  /*3180*/  UMOV UR4, 0x400 ;  /* 0x0000040000047882 */ /* 0x000fe20000000000 */
[----:B------:R-:W-:Y:S01]  /*3190*/  BSSY.RECONVERGENT B0, `(.L_x_25) ;  /* 0x0000011000007945 */ /* 0x000fe20003800200 */
[----:B----4-:R-:W-:-:S09]  /*31a0*/  ULEA UR4, UR5, UR4, 0x18 ;  /* 0x0000000405047291 */ /* 0x010fd2000f8ec0ff */
[----:B--2---:R-:W2:Y:S02]  /*31b0*/  LDS R0, [UR4] ;  /* 0x00000004ff007984 */ /* 0x004ea40008000800 */
[----:B--2---:R-:W-:-:S13]  /*31c0*/  FSETP.NEU.AND P0, PT, R5, R0, PT ;  /* 0x000000000500720b */ /* 0x004fda0003f0d000 */
[----:B------:R-:W-:Y:S05]  /*31d0*/  @P0 BRA `(.L_x_26) ;  /* 0x0000000000300947 */ /* 0x000fea0003800000 */
[----:B------:R-:W-:Y:S02]  /*31e0*/  HFMA2 R0, -RZ, RZ, 0, 0 ;  /* 0x00000000ff007431 */ /* 0x000fe400000001ff */
[----:B------:R-:W-:Y:S01]  /*31f0*/  IMAD.MOV.U32 R3, RZ, RZ, RZ ;  /* 0x000000ffff037224 */ /* 0x000fe200078e00ff */
[----:B------:R-:W-:-:S12]  /*3200*/  UIADD3 UR5, UPT, UPT, UR4, 0x4, URZ ;  /* 0x0000000404057890 */ /* 0x000fd8000fffe0ff */
.L_x_27:
[----:B--2---:R-:W-:-:S06]  /*3210*/  IMAD.IADD R2, R1, 0x1, R0 ;  /* 0x0000000101027824 */ /* 0x004fcc00078e0200 */
[----:B------:R-:W2:Y:S01]  /*3220*/  LDL.U8 R2, [R2+0x1a] ;  /* 0x00001a0002027983 */ /* 0x000ea20000100000 */
[C---:B------:R-:W-:Y:S02]  /*3230*/  ISETP.GE.U32.AND P0, PT, R0.reuse, 0x19, PT ;  /* 0x000000190000780c */ /* 0x040fe40003f06070 */
[----:B------:R-:W-:Y:S02]  /*3240*/  IADD3 R0, P2, PT, R0, 0x1, RZ ;  /* 0x0000000100007810 */ /* 0x000fe40007f5e0ff */
[----:B------:R-:W-:-:S03]  /*3250*/  ISETP.GE.U32.AND.EX P0, PT, R3, RZ, PT, P0 ;  /* 0x000000ff0300720c */ /* 0x000fc60003f06100 */
[----:B------:R-:W-:Y:S01]  /*3260*/  IMAD.X R3, RZ, RZ, R3, P2 ;  /* 0x000000ffff037224 */ /* 0x000fe200010e0603 */
[----:B--2---:R2:W-:Y:S01]  /*3270*/  STS.U8 [UR5], R2 ;  /* 0x00000002ff007988 */ /* 0x0045e20008000005 */
[----:B------:R-:W-:-:S08]  /*3280*/  UIADD3 UR5, UPT, UPT, UR5, 0x1, URZ ;  /* 0x0000000105057890 */ /* 0x000fd0000fffe0ff */
[----:B------:R-:W-:Y:S05]  /*3290*/  @!P0 BRA `(.L_x_27) ;  /* 0xfffffffc00dc8947 */ /* 0x000fea000383ffff */
.L_x_26:
[----:B------:R-:W-:Y:S05]  /*32a0*/  BSYNC.RECONVERGENT B0 ;  /* 0x0000000000007941 */ /* 0x000fea0003800200 */
.L_x_25:
[----:B------:R-:W-:Y:S06]  /*32b0*/  BAR.SYNC.DEFER_BLOCKING 0x0 ;  /* 0x0000000000007b1d */ /* 0x000fec0000010000 */
[----:B------:R-:W-:Y:S05]  /*32c0*/  @P1 EXIT ;  /* 0x000000000000194d */ /* 0x000fea0003800000 */
[----:B--2---:R-:W2:Y:S01]  /*32d0*/  LDC.64 R2, c[0x0][0x380] ;  /* 0x0000e000ff027b82 */ /* 0x004ea20000000a00 */
[----:B------:R-:W4:Y:S01]  /*32e0*/  LDS R5, [UR4] ;  /* 0x00000004ff057984 */ /* 0x000f220008000800 */
[----:B------:R-:W0:Y:S03]  /*32f0*/  LDCU.64 UR8, c[0x0][0x388] ;  /* 0x00007100ff0877ac */ /* 0x000e260008000a00 */
[----:B--2---:R2:W5:Y:S01]  /*3300*/  LDG.E R4, desc[UR6][R2.64] ;  /* 0x0000000602047981 */ /* 0x004562000c1e1900 */
[----:B0---4-:R-:W-:Y:S01]  /*3310*/  BSSY B0, `(.L_x_28) ;  /* 0x0000009000007945 */ /* 0x011fe20003800000 */
.L_x_30:
[----:B-----5:R-:W-:Y:S01]  /*3320*/  FSETP.GTU.AND P0, PT, R5, R4, PT ;  /* 0x000000040500720b */ /* 0x020fe20003f0c000 */
[----:B------:R-:W-:Y:S05]  /*3330*/  YIELD ;  /* 0x0000000000007946 */ /* 0x000fea0003800000 */
[----:B------:R-:W-:-:S07]  /*3340*/  IMAD.MOV.U32 R0, RZ, RZ, R4 ;  /* 0x000000ffff007224 */ /* 0x000fce00078e0004 */
[----:B------:R-:W-:Y:S05]  /*3350*/  @!P0 BRA `(.L_x_29) ;  /* 0x0000000000108947 */ /* 0x000fea0003800000 */
[----:B------:R-:W4:Y:S02]  /*3360*/  ATOMG.E.CAS.STRONG.GPU PT, R7, [R2], R4, R5 ;  /* 0x00000004020773a9 */ /* 0x000f2400001ee105 */
[----:B----4-:R-:W-:Y:S01]  /*3370*/  ISETP.NE.AND P0, PT, R4, R7, PT ;  /* 0x000000070400720c */ /* 0x010fe20003f05270 */
[----:B------:R-:W-:-:S12]  /*3380*/  IMAD.MOV.U32 R4, RZ, RZ, R7 ;  /* 0x000000ffff047224 */ /* 0x000fd800078e0007 */
[----:B------:R-:W-:Y:S05]  /*3390*/  @P0 BRA `(.L_x_30) ;  /* 0xfffffffc00e00947 */ /* 0x000fea000383ffff */
.L_x_29:
[----:B------:R-:W-:Y:S05]  /*33a0*/  BSYNC B0 ;  /* 0x0000000000007941 */ /* 0x000fea0003800000 */
.L_x_28:
[----:B------:R-:W-:-:S13]  /*33b0*/  FSETP.GT.AND P0, PT, R5, R0, PT ;  /* 0x000000000500720b */ /* 0x000fda0003f04000 */
[----:B------:R-:W-:Y:S05]  /*33c0*/  @!P0 EXIT ;  /* 0x000000000000894d */ /* 0x000fea0003800000 */
[----:B------:R-:W0:Y:S01]  /*33d0*/  S2UR UR5, SR_CgaCtaId ;  /* 0x00000000000579c3 */ /* 0x000e220000008800 */
[----:B------:R-:W-:Y:S01]  /*33e0*/  UMOV UR4, 0x400 ;  /* 0x0000040000047882 */ /* 0x000fe20000000000 */
[----:B------:R-:W-:Y:S02]  /*33f0*/  HFMA2 R4, -RZ, RZ, 0, 0 ;  /* 0x00000000ff047431 */ /* 0x000fe400000001ff */
[----:B-1----:R-:W-:Y:S01]  /*3400*/  IMAD.MOV.U32 R6, RZ, RZ, RZ ;  /* 0x000000ffff067224 */ /* 0x002fe200078e00ff */
[----:B0-----:R-:W-:-:S04]  /*3410*/  ULEA UR4, UR5, UR4, 0x18 ;  /* 0x0000000405047291 */ /* 0x001fc8000f8ec0ff */
[----:B------:R-:W-:-:S06]  /*3420*/  UIADD3 UR4, UPT, UPT, UR4, 0x4, URZ ;  /* 0x0000000404047890 */ /* 0x000fcc000fffe0ff */
[----:B------:R-:W-:-:S07]  /*3430*/  IMAD.U32 R0, RZ, RZ, UR4 ;  /* 0x00000004ff007e24 */ /* 0x000fce000f8e00ff */
.L_x_31:
[----:B0-----:R0:W1:Y:S01]  /*3440*/  LDS.U8 R5, [R0] ;  /* 0x0000000000057984 */ /* 0x0010620000000000 */
[----:B--2---:R-:W-:-:S04]  /*3450*/  IADD3 R2, P0, PT, R4, UR8, RZ ;  /* 0x0000000804027c10 */ /* 0x004fc8000ff1e0ff */
[----:B------:R-:W-:Y:S02]  /*3460*/  IADD3.X R3, PT, PT, R6, UR9, RZ, P0, !PT ;  /* 0x0000000906037c10 */ /* 0x000fe400087fe4ff */
[----:B------:R-:W-:Y:S01]  /*3470*/  ISETP.GE.U32.AND P0, PT, R4, 0x19, PT ;  /* 0x000000190400780c */ /* 0x000fe20003f06070 */
[----:B0-----:R-:W-:Y:S01]  /*3480*/  VIADD R0, R0, 0x1 ;  /* 0x0000000100007836 */ /* 0x001fe20000000000 */
[----:B------:R-:W-:Y:S02]  /*3490*/  IADD3 R4, P1, PT, R4, 0x1, RZ ;  /* 0x0000000104047810 */ /* 0x000fe40007f3e0ff */
[----:B------:R-:W-:-:S03]  /*34a0*/  ISETP.GE.U32.AND.EX P0, PT, R6, RZ, PT, P0 ;  /* 0x000000ff0600720c */ /* 0x000fc60003f06100 */
[----:B------:R-:W-:Y:S01]  /*34b0*/  IMAD.X R6, RZ, RZ, R6, P1 ;  /* 0x000000ffff067224 */ /* 0x000fe200008e0606 */
[----:B-1----:R0:W-:Y:S09]  /*34c0*/  STG.E.U8 desc[UR6][R2.64], R5 ;  /* 0x0000000502007986 */ /* 0x0021f2000c101106 */
[----:B------:R-:W-:Y:S05]  /*34d0*/  @!P0 BRA `(.L_x_31) ;  /* 0xfffffffc00d88947 */ /* 0x000fea000383ffff */
[----:B------:R-:W-:Y:S05]  /*34e0*/  EXIT ;  /* 0x000000000000794d */ /* 0x000fea0003800000 */
.L_x_32:
[----:B------:R-:W-:-:S00]  /*34f0*/  BRA `(.L_x_32) ;  /* 0xfffffffc00fc7947 */ /* 0x000fc0000383ffff */
[----:B------:R-:W-:-:S00]  /*3500*/  NOP ;  /* 0x0000000000007918 */ /* 0x000fc00000000000 */
[----:B------:R-:W-:-:S00]  /*3510*/  NOP ;  /* 0x0000000000007918 */ /* 0x000fc00000000000 */
[----:B------:R-:W-:-:S00]  /*3520*/  NOP ;  /* 0x0000000000007918 */ /* 0x000fc00000000000 */
[----:B------:R-:W-:-:S00]  /*3530*/  NOP ;  /* 0x0000000000007918 */ /* 0x000fc00000000000 */
[----:B------:R-:W-:-:S00]  /*3540*/  NOP ;  /* 0x0000000000007918 */ /* 0x000fc00000000000 */
[----:B------:R-:W-:-:S00]  /*3550*/  NOP ;  /* 0x0000000000007918 */ /* 0x000fc00000000000 */
[----:B------:R-:W-:-:S00]  /*3560*/  NOP ;  /* 0x0000000000007918 */ /* 0x000fc00000000000 */
[----:B------:R-:W-:-:S00]  /*3570*/  NOP ;  /* 0x0000000000007918 */ /* 0x000fc00000000000 */
.L_x_33:


//--------------------- .nv.global.init           --------------------------
	.section	.nv.global.init,"aw",@progbits
	.align	4
.nv.global.init:
	.type		mrg32k3aM1SubSeq,@object
	.size		mrg32k3aM1SubSeq,(mrg32k3aM2SubSeq - mrg32k3aM1SubSeq)
mrg32k3aM1SubSeq:
        /*0000*/ 	.byte	0x0b, 0xcc, 0xee, 0x04, 0x73, 0x29, 0x8b, 0x6f, 0xf6, 0x53, 0x03, 0xf6, 0x23, 0xf6, 0xea, 0xda
        /* <DEDUP_REMOVED lines=125> */
	.type		mrg32k3aM2SubSeq,@object
	.size		mrg32k3aM2SubSeq,(mrg32k3aM1 - mrg32k3aM2SubSeq)
mrg32k3aM2SubSeq:
        /* <DEDUP_REMOVED lines=126> */
	.type		mrg32k3aM1,@object
	.size		mrg32k3aM1,(mrg32k3aM1Seq - mrg32k3aM1)
mrg32k3aM1:
        /* <DEDUP_REMOVED lines=144> */
	.type		mrg32k3aM1Seq,@object
	.size		mrg32k3aM1Seq,(mrg32k3aM2 - mrg32k3aM1Seq)
mrg32k3aM1Seq:
        /* <DEDUP_REMOVED lines=144> */
	.type		mrg32k3aM2,@object
	.size		mrg32k3aM2,(mrg32k3aM2Seq - mrg32k3aM2)
mrg32k3aM2:
        /* <DEDUP_REMOVED lines=144> */
	.type		mrg32k3aM2Seq,@object
	.size		mrg32k3aM2Seq,(precalc_xorwow_matrix - mrg32k3aM2Seq)
mrg32k3aM2Seq:
        /* <DEDUP_REMOVED lines=144> */
	.type		precalc_xorwow_matrix,@object
	.size		precalc_xorwow_matrix,(precalc_xorwow_offset_matrix - precalc_xorwow_matrix)
precalc_xorwow_matrix:
        /* <DEDUP_REMOVED lines=6400> */
	.type		precalc_xorwow_offset_matrix,@object
	.size		precalc_xorwow_offset_matrix,(.L_1 - precalc_xorwow_offset_matrix)
precalc_xorwow_offset_matrix:
        /* <DEDUP_REMOVED lines=6400> */
.L_1:


//--------------------- .nv.shared._Z20hill_climbing_kernelPfPcPKf --------------------------
	.section	.nv.shared._Z20hill_climbing_kernelPfPcPKf,"aw",@nobits
	.sectionflags	@""
	.align	16
	.zero		1024


//--------------------- .nv.shared.reserved.0     --------------------------
	.section	.nv.shared.reserved.0,"aw",@nobits
	.weak		__nv_reservedSMEM_offset_0_alias
	.size		__nv_reservedSMEM_offset_0_alias, 0, 64
	.other		__nv_reservedSMEM_offset_0_alias,@"STO_CUDA_RESERVED_SHARED STV_DEFAULT"
__nv_reservedSMEM_offset_0_alias:
	.zero		0
	.zero		64


//--------------------- .nv.constant0._Z20hill_climbing_kernelPfPcPKf --------------------------
	.section	.nv.constant0._Z20hill_climbing_kernelPfPcPKf,"a",@progbits
	.sectionflags	@""
	.align	4
.nv.constant0._Z20hill_climbing_kernelPfPcPKf:
	.zero		920


//--------------------- SYMBOLS --------------------------

	.type		.nv.reservedSmem.offset0,@object
	.size		.nv.reservedSmem.offset0,0x4
	.type		.nv.reservedSmem.cap,@object
	.size		.nv.reservedSmem.cap,0x4
